//
// Generated by NVIDIA NVVM Compiler
//
// Compiler Build ID: CL-36424714
// Cuda compilation tools, release 13.0, V13.0.88
// Based on NVVM 20.0.0
//

.version 9.0
.target sm_100
.address_size 64

.extern .func  (.param .b64 func_retval0) malloc
(
	.param .b64 malloc_param_0
)
;
.extern .func free
(
	.param .b64 free_param_0
)
;
.const .align 8 .b8 constGraphParams[32];

.func _Z25CalculateOriginalDistanceiiPiS_(
	.param .b32 _Z25CalculateOriginalDistanceiiPiS__param_0,
	.param .b32 _Z25CalculateOriginalDistanceiiPiS__param_1,
	.param .b64 _Z25CalculateOriginalDistanceiiPiS__param_2,
	.param .b64 _Z25CalculateOriginalDistanceiiPiS__param_3
)
{
	.reg .pred 	%p<8>;
	.reg .b32 	%r<22>;
	.reg .b64 	%rd<21>;

	ld.param.u32 	%r9, [_Z25CalculateOriginalDistanceiiPiS__param_0];
	ld.param.u32 	%r10, [_Z25CalculateOriginalDistanceiiPiS__param_1];
	ld.param.u64 	%rd10, [_Z25CalculateOriginalDistanceiiPiS__param_2];
	ld.param.u64 	%rd11, [_Z25CalculateOriginalDistanceiiPiS__param_3];
	cvta.to.global.u64 	%rd1, %rd10;
	mul.wide.s32 	%rd12, %r10, 4;
	add.s64 	%rd13, %rd11, %rd12;
	ld.u32 	%r1, [%rd13];
	add.s64 	%rd2, %rd1, %rd12;
	ld.global.u32 	%r11, [%rd2];
	setp.ne.s32 	%p1, %r11, -1;
	@%p1 bra 	$L__BB0_12;
	setp.ne.s32 	%p2, %r10, %r9;
	@%p2 bra 	$L__BB0_3;
	mov.b32 	%r18, 0;
	st.global.u32 	[%rd2], %r18;
	bra.uni 	$L__BB0_12;
$L__BB0_3:
	setp.ne.s32 	%p3, %r1, -1;
	@%p3 bra 	$L__BB0_5;
	mov.b32 	%r17, 2147483647;
	st.global.u32 	[%rd2], %r17;
	bra.uni 	$L__BB0_12;
$L__BB0_5:
	ld.const.u64 	%rd3, [constGraphParams+8];
	ld.const.u64 	%rd4, [constGraphParams+16];
	ld.const.u64 	%rd5, [constGraphParams+24];
	mul.wide.s32 	%rd14, %r1, 4;
	add.s64 	%rd6, %rd1, %rd14;
	ld.global.u32 	%r12, [%rd6];
	setp.ne.s32 	%p4, %r12, -1;
	@%p4 bra 	$L__BB0_7;
	{ // callseq 0, 0
	.param .b32 param0;
	st.param.b32 	[param0], %r9;
	.param .b32 param1;
	st.param.b32 	[param1], %r1;
	.param .b64 param2;
	st.param.b64 	[param2], %rd10;
	.param .b64 param3;
	st.param.b64 	[param3], %rd11;
	call.uni 
	_Z25CalculateOriginalDistanceiiPiS_, 
	(
	param0, 
	param1, 
	param2, 
	param3
	);
	} // callseq 0
$L__BB0_7:
	cvta.to.global.u64 	%rd15, %rd3;
	add.s64 	%rd7, %rd15, %rd14;
	ld.global.u32 	%r20, [%rd7];
	ld.global.u32 	%r21, [%rd7+4];
	setp.ge.s32 	%p5, %r20, %r21;
	@%p5 bra 	$L__BB0_12;
	cvta.to.global.u64 	%rd8, %rd5;
	cvta.to.global.u64 	%rd9, %rd4;
$L__BB0_9:
	mul.wide.s32 	%rd17, %r20, 4;
	add.s64 	%rd18, %rd9, %rd17;
	ld.global.u32 	%r13, [%rd18];
	setp.ne.s32 	%p6, %r13, %r10;
	@%p6 bra 	$L__BB0_11;
	add.s64 	%rd20, %rd8, %rd17;
	ld.global.u32 	%r14, [%rd20];
	ld.global.u32 	%r15, [%rd6];
	add.s32 	%r16, %r15, %r14;
	st.global.u32 	[%rd2], %r16;
	ld.global.u32 	%r21, [%rd7+4];
$L__BB0_11:
	add.s32 	%r20, %r20, 1;
	setp.lt.s32 	%p7, %r20, %r21;
	@%p7 bra 	$L__BB0_9;
$L__BB0_12:
	ret;

}
	// .globl	_Z15dijkstra_kernelPiS_
.visible .entry _Z15dijkstra_kernelPiS_(
	.param .u64 .ptr .align 1 _Z15dijkstra_kernelPiS__param_0,
	.param .u64 .ptr .align 1 _Z15dijkstra_kernelPiS__param_1
)
{
	.reg .pred 	%p<38>;
	.reg .b16 	%rs<12>;
	.reg .b32 	%r<148>;
	.reg .b64 	%rd<73>;

	ld.param.u64 	%rd17, [_Z15dijkstra_kernelPiS__param_1];
	mov.u32 	%r65, %ctaid.x;
	mov.u32 	%r66, %ntid.x;
	mov.u32 	%r67, %tid.x;
	mad.lo.s32 	%r1, %r65, %r66, %r67;
	ld.const.u32 	%r68, [constGraphParams];
	cvt.s64.s32 	%rd1, %r68;
	setp.ge.s32 	%p1, %r1, %r68;
	@%p1 bra 	$L__BB1_46;
	cvt.u32.u64 	%r69, %rd1;
	cvta.to.global.u64 	%rd2, %rd17;
	mul.lo.s32 	%r70, %r69, %r1;
	cvt.s64.s32 	%rd3, %r70;
	shl.b64 	%rd18, %rd1, 2;
	{ // callseq 1, 0
	.param .b64 param0;
	st.param.b64 	[param0], %rd18;
	.param .b64 retval0;
	call.uni (retval0), 
	malloc, 
	(
	param0
	);
	ld.param.b64 	%rd19, [retval0];
	} // callseq 1
	{ // callseq 2, 0
	.param .b64 param0;
	st.param.b64 	[param0], %rd18;
	.param .b64 retval0;
	call.uni (retval0), 
	malloc, 
	(
	param0
	);
	ld.param.b64 	%rd20, [retval0];
	} // callseq 2
	{ // callseq 3, 0
	.param .b64 param0;
	st.param.b64 	[param0], %rd1;
	.param .b64 retval0;
	call.uni (retval0), 
	malloc, 
	(
	param0
	);
	ld.param.b64 	%rd21, [retval0];
	} // callseq 3
	setp.lt.s32 	%p2, %r69, 1;
	@%p2 bra 	$L__BB1_37;
	and.b32  	%r2, %r69, 3;
	setp.lt.u32 	%p3, %r69, 4;
	mov.b32 	%r119, 0;
	@%p3 bra 	$L__BB1_5;
	mov.b32 	%r117, 0;
	and.b32  	%r119, %r69, 2147483644;
$L__BB1_4:
	.pragma "nounroll";
	cvt.u64.u32 	%rd25, %r117;
	add.s64 	%rd26, %rd25, %rd3;
	shl.b64 	%rd27, %rd26, 2;
	add.s64 	%rd28, %rd2, %rd27;
	mov.b32 	%r75, -1;
	st.global.u32 	[%rd28], %r75;
	mul.wide.u32 	%rd29, %r117, 4;
	add.s64 	%rd30, %rd19, %rd29;
	st.u32 	[%rd30], %r75;
	add.s64 	%rd31, %rd20, %rd29;
	mov.b32 	%r76, 2147483647;
	st.u32 	[%rd31], %r76;
	add.s64 	%rd32, %rd21, %rd25;
	mov.b16 	%rs1, 0;
	st.u8 	[%rd32], %rs1;
	st.global.u32 	[%rd28+4], %r75;
	st.u32 	[%rd30+4], %r75;
	st.u32 	[%rd31+4], %r76;
	st.u8 	[%rd32+1], %rs1;
	st.global.u32 	[%rd28+8], %r75;
	st.u32 	[%rd30+8], %r75;
	st.u32 	[%rd31+8], %r76;
	st.u8 	[%rd32+2], %rs1;
	st.global.u32 	[%rd28+12], %r75;
	st.u32 	[%rd30+12], %r75;
	st.u32 	[%rd31+12], %r76;
	st.u8 	[%rd32+3], %rs1;
	add.s32 	%r117, %r117, 4;
	setp.ne.s32 	%p4, %r117, %r119;
	@%p4 bra 	$L__BB1_4;
$L__BB1_5:
	setp.eq.s32 	%p5, %r2, 0;
	@%p5 bra 	$L__BB1_10;
	setp.eq.s32 	%p6, %r2, 1;
	@%p6 bra 	$L__BB1_8;
	cvt.u64.u32 	%rd33, %r119;
	add.s64 	%rd34, %rd33, %rd3;
	shl.b64 	%rd35, %rd34, 2;
	add.s64 	%rd36, %rd2, %rd35;
	mov.b32 	%r78, -1;
	st.global.u32 	[%rd36], %r78;
	mul.wide.u32 	%rd37, %r119, 4;
	add.s64 	%rd38, %rd19, %rd37;
	st.u32 	[%rd38], %r78;
	add.s64 	%rd39, %rd20, %rd37;
	mov.b32 	%r79, 2147483647;
	st.u32 	[%rd39], %r79;
	add.s64 	%rd40, %rd21, %rd33;
	mov.b16 	%rs2, 0;
	st.u8 	[%rd40], %rs2;
	st.global.u32 	[%rd36+4], %r78;
	st.u32 	[%rd38+4], %r78;
	st.u32 	[%rd39+4], %r79;
	st.u8 	[%rd40+1], %rs2;
	add.s32 	%r119, %r119, 2;
$L__BB1_8:
	and.b64  	%rd41, %rd1, 1;
	setp.eq.b64 	%p7, %rd41, 1;
	not.pred 	%p8, %p7;
	@%p8 bra 	$L__BB1_10;
	cvt.u64.u32 	%rd42, %r119;
	add.s64 	%rd43, %rd42, %rd3;
	shl.b64 	%rd44, %rd43, 2;
	add.s64 	%rd45, %rd2, %rd44;
	mov.b32 	%r80, -1;
	st.global.u32 	[%rd45], %r80;
	mul.wide.u32 	%rd46, %r119, 4;
	add.s64 	%rd47, %rd19, %rd46;
	st.u32 	[%rd47], %r80;
	add.s64 	%rd48, %rd20, %rd46;
	mov.b32 	%r81, 2147483647;
	st.u32 	[%rd48], %r81;
	add.s64 	%rd49, %rd21, %rd42;
	mov.b16 	%rs3, 0;
	st.u8 	[%rd49], %rs3;
$L__BB1_10:
	mul.wide.s32 	%rd50, %r1, 4;
	add.s64 	%rd51, %rd20, %rd50;
	mov.b32 	%r120, 0;
	st.u32 	[%rd51], %r120;
	add.s64 	%rd52, %rd19, %rd50;
	st.u32 	[%rd52], %r1;
	ld.const.u64 	%rd53, [constGraphParams+16];
	cvta.to.global.u64 	%rd7, %rd53;
$L__BB1_11:
	setp.lt.u32 	%p9, %r69, 4;
	mov.b32 	%r124, -1;
	mov.b32 	%r125, 2147483647;
	mov.b32 	%r133, 0;
	@%p9 bra 	$L__BB1_22;
	mov.b32 	%r124, -1;
	mov.b32 	%r125, 2147483647;
	mov.b32 	%r121, 0;
$L__BB1_13:
	cvt.u64.u32 	%rd54, %r121;
	add.s64 	%rd8, %rd21, %rd54;
	ld.u8 	%rs4, [%rd8];
	setp.ne.s16 	%p10, %rs4, 0;
	mul.wide.u32 	%rd55, %r121, 4;
	add.s64 	%rd9, %rd20, %rd55;
	@%p10 bra 	$L__BB1_15;
	ld.u32 	%r91, [%rd9];
	setp.gt.s32 	%p11, %r91, %r125;
	selp.b32 	%r124, %r124, %r121, %p11;
	min.s32 	%r125, %r91, %r125;
$L__BB1_15:
	ld.u8 	%rs5, [%rd8+1];
	setp.ne.s16 	%p12, %rs5, 0;
	@%p12 bra 	$L__BB1_17;
	add.s32 	%r92, %r121, 1;
	ld.u32 	%r93, [%rd9+4];
	setp.gt.s32 	%p13, %r93, %r125;
	selp.b32 	%r124, %r124, %r92, %p13;
	min.s32 	%r125, %r93, %r125;
$L__BB1_17:
	ld.u8 	%rs6, [%rd8+2];
	setp.ne.s16 	%p14, %rs6, 0;
	@%p14 bra 	$L__BB1_19;
	add.s32 	%r94, %r121, 2;
	ld.u32 	%r95, [%rd9+8];
	setp.gt.s32 	%p15, %r95, %r125;
	selp.b32 	%r124, %r124, %r94, %p15;
	min.s32 	%r125, %r95, %r125;
$L__BB1_19:
	ld.u8 	%rs7, [%rd8+3];
	setp.ne.s16 	%p16, %rs7, 0;
	@%p16 bra 	$L__BB1_21;
	add.s32 	%r96, %r121, 3;
	ld.u32 	%r97, [%rd9+12];
	setp.gt.s32 	%p17, %r97, %r125;
	selp.b32 	%r124, %r124, %r96, %p17;
	min.s32 	%r125, %r97, %r125;
$L__BB1_21:
	add.s32 	%r121, %r121, 4;
	cvt.u32.u64 	%r98, %rd1;
	and.b32  	%r133, %r98, 2147483644;
	setp.ne.s32 	%p18, %r121, %r133;
	@%p18 bra 	$L__BB1_13;
$L__BB1_22:
	setp.eq.s32 	%p19, %r2, 0;
	@%p19 bra 	$L__BB1_31;
	cvt.u64.u32 	%rd56, %r133;
	add.s64 	%rd10, %rd21, %rd56;
	ld.u8 	%rs8, [%rd10];
	setp.ne.s16 	%p20, %rs8, 0;
	mul.wide.u32 	%rd57, %r133, 4;
	add.s64 	%rd11, %rd20, %rd57;
	@%p20 bra 	$L__BB1_25;
	ld.u32 	%r99, [%rd11];
	setp.gt.s32 	%p21, %r99, %r125;
	selp.b32 	%r124, %r124, %r133, %p21;
	min.s32 	%r125, %r99, %r125;
$L__BB1_25:
	setp.eq.s32 	%p22, %r2, 1;
	@%p22 bra 	$L__BB1_31;
	ld.u8 	%rs9, [%rd10+1];
	setp.ne.s16 	%p23, %rs9, 0;
	@%p23 bra 	$L__BB1_28;
	ld.u32 	%r100, [%rd11+4];
	setp.gt.s32 	%p24, %r100, %r125;
	add.s32 	%r101, %r133, 1;
	selp.b32 	%r124, %r124, %r101, %p24;
	min.s32 	%r125, %r100, %r125;
$L__BB1_28:
	setp.eq.s32 	%p25, %r2, 2;
	@%p25 bra 	$L__BB1_31;
	ld.u8 	%rs10, [%rd10+2];
	setp.ne.s16 	%p26, %rs10, 0;
	@%p26 bra 	$L__BB1_31;
	ld.u32 	%r102, [%rd11+8];
	setp.gt.s32 	%p27, %r102, %r125;
	add.s32 	%r103, %r133, 2;
	selp.b32 	%r124, %r124, %r103, %p27;
$L__BB1_31:
	mul.wide.s32 	%rd58, %r124, 4;
	add.s64 	%rd12, %rd20, %rd58;
	ld.u32 	%r104, [%rd12];
	setp.eq.s32 	%p28, %r104, 2147483647;
	@%p28 bra 	$L__BB1_38;
	cvt.s64.s32 	%rd59, %r124;
	add.s64 	%rd60, %rd21, %rd59;
	mov.b16 	%rs11, 1;
	st.u8 	[%rd60], %rs11;
	ld.const.u64 	%rd61, [constGraphParams+8];
	cvta.to.global.u64 	%rd62, %rd61;
	add.s64 	%rd13, %rd62, %rd58;
	ld.global.u32 	%r142, [%rd13];
	ld.global.u32 	%r143, [%rd13+4];
	setp.ge.s32 	%p29, %r142, %r143;
	@%p29 bra 	$L__BB1_36;
$L__BB1_33:
	ld.param.u64 	%rd72, [_Z15dijkstra_kernelPiS__param_0];
	mul.wide.s32 	%rd64, %r142, 4;
	add.s64 	%rd65, %rd7, %rd64;
	ld.global.u32 	%r49, [%rd65];
	mul.wide.s32 	%rd66, %r49, 4;
	add.s64 	%rd14, %rd20, %rd66;
	ld.u32 	%r105, [%rd14];
	cvta.to.global.u64 	%rd67, %rd72;
	add.s64 	%rd68, %rd67, %rd64;
	ld.global.u32 	%r106, [%rd68];
	ld.u32 	%r107, [%rd12];
	add.s32 	%r50, %r107, %r106;
	setp.le.s32 	%p30, %r105, %r50;
	@%p30 bra 	$L__BB1_35;
	st.u32 	[%rd14], %r50;
	add.s64 	%rd70, %rd19, %rd66;
	st.u32 	[%rd70], %r124;
	ld.global.u32 	%r143, [%rd13+4];
$L__BB1_35:
	add.s32 	%r142, %r142, 1;
	setp.lt.s32 	%p31, %r142, %r143;
	@%p31 bra 	$L__BB1_33;
$L__BB1_36:
	cvt.u32.u64 	%r108, %rd1;
	add.s32 	%r120, %r120, 1;
	setp.eq.s32 	%p32, %r120, %r108;
	@%p32 bra 	$L__BB1_38;
	bra.uni 	$L__BB1_11;
$L__BB1_37:
	mul.wide.s32 	%rd22, %r1, 4;
	add.s64 	%rd23, %rd20, %rd22;
	mov.b32 	%r71, 0;
	st.u32 	[%rd23], %r71;
	add.s64 	%rd24, %rd19, %rd22;
	st.u32 	[%rd24], %r1;
$L__BB1_38:
	cvt.u32.u64 	%r109, %rd1;
	setp.lt.s32 	%p33, %r109, 1;
	@%p33 bra 	$L__BB1_45;
	shl.b64 	%rd71, %rd3, 2;
	add.s64 	%rd15, %rd17, %rd71;
	and.b32  	%r55, %r109, 3;
	setp.lt.u32 	%p34, %r109, 4;
	mov.b32 	%r147, 0;
	@%p34 bra 	$L__BB1_42;
	and.b32  	%r147, %r109, 2147483644;
	mov.b32 	%r144, 0;
$L__BB1_41:
	{ // callseq 4, 0
	.param .b32 param0;
	st.param.b32 	[param0], %r1;
	.param .b32 param1;
	st.param.b32 	[param1], %r144;
	.param .b64 param2;
	st.param.b64 	[param2], %rd15;
	.param .b64 param3;
	st.param.b64 	[param3], %rd19;
	call.uni 
	_Z25CalculateOriginalDistanceiiPiS_, 
	(
	param0, 
	param1, 
	param2, 
	param3
	);
	} // callseq 4
	add.s32 	%r114, %r144, 1;
	{ // callseq 5, 0
	.param .b32 param0;
	st.param.b32 	[param0], %r1;
	.param .b32 param1;
	st.param.b32 	[param1], %r114;
	.param .b64 param2;
	st.param.b64 	[param2], %rd15;
	.param .b64 param3;
	st.param.b64 	[param3], %rd19;
	call.uni 
	_Z25CalculateOriginalDistanceiiPiS_, 
	(
	param0, 
	param1, 
	param2, 
	param3
	);
	} // callseq 5
	add.s32 	%r115, %r144, 2;
	{ // callseq 6, 0
	.param .b32 param0;
	st.param.b32 	[param0], %r1;
	.param .b32 param1;
	st.param.b32 	[param1], %r115;
	.param .b64 param2;
	st.param.b64 	[param2], %rd15;
	.param .b64 param3;
	st.param.b64 	[param3], %rd19;
	call.uni 
	_Z25CalculateOriginalDistanceiiPiS_, 
	(
	param0, 
	param1, 
	param2, 
	param3
	);
	} // callseq 6
	add.s32 	%r116, %r144, 3;
	{ // callseq 7, 0
	.param .b32 param0;
	st.param.b32 	[param0], %r1;
	.param .b32 param1;
	st.param.b32 	[param1], %r116;
	.param .b64 param2;
	st.param.b64 	[param2], %rd15;
	.param .b64 param3;
	st.param.b64 	[param3], %rd19;
	call.uni 
	_Z25CalculateOriginalDistanceiiPiS_, 
	(
	param0, 
	param1, 
	param2, 
	param3
	);
	} // callseq 7
	add.s32 	%r144, %r144, 4;
	setp.ne.s32 	%p35, %r144, %r147;
	@%p35 bra 	$L__BB1_41;
$L__BB1_42:
	setp.eq.s32 	%p36, %r55, 0;
	@%p36 bra 	$L__BB1_45;
	neg.s32 	%r146, %r55;
$L__BB1_44:
	.pragma "nounroll";
	{ // callseq 8, 0
	.param .b32 param0;
	st.param.b32 	[param0], %r1;
	.param .b32 param1;
	st.param.b32 	[param1], %r147;
	.param .b64 param2;
	st.param.b64 	[param2], %rd15;
	.param .b64 param3;
	st.param.b64 	[param3], %rd19;
	call.uni 
	_Z25CalculateOriginalDistanceiiPiS_, 
	(
	param0, 
	param1, 
	param2, 
	param3
	);
	} // callseq 8
	add.s32 	%r147, %r147, 1;
	add.s32 	%r146, %r146, 1;
	setp.ne.s32 	%p37, %r146, 0;
	@%p37 bra 	$L__BB1_44;
$L__BB1_45:
	{ // callseq 9, 0
	.param .b64 param0;
	st.param.b64 	[param0], %rd20;
	call.uni 
	free, 
	(
	param0
	);
	} // callseq 9
	{ // callseq 10, 0
	.param .b64 param0;
	st.param.b64 	[param0], %rd21;
	call.uni 
	free, 
	(
	param0
	);
	} // callseq 10
	{ // callseq 11, 0
	.param .b64 param0;
	st.param.b64 	[param0], %rd19;
	call.uni 
	free, 
	(
	param0
	);
	} // callseq 11
$L__BB1_46:
	ret;

}


// ===== COMPILED SASS (sm_100) =====

	.target	sm_100

	.elftype	@"ET_EXEC"


//--------------------- .note.nv.tkinfo           --------------------------
	.section	.note.nv.tkinfo,"",@"SHT_NOTE"
	.sectionflags	@"SHF_NOTE_NV_TKINFO"
	.tkinfo
        /*0018*/ 	.word	0x00000002
        /*0030*/ 	.string	""
        /*0030*/ 	.string	"ptxas"
        /*0030*/ 	.string	"Cuda compilation tools, release 13.0, V13.0.88"
        /*0030*/ 	.string	"Build cuda_13.0.r13.0/compiler.36424714_0"
        /*0030*/ 	.string	"-arch sm_100 -m 64 "



//--------------------- .note.nv.cuinfo           --------------------------
	.section	.note.nv.cuinfo,"",@"SHT_NOTE"
	.sectionflags	@"SHF_NOTE_NV_CUINFO"
        /*0018*/ 	.short	0x0002
        /*001a*/ 	.short	0x0064
        /*001c*/ 	.short	0x0082
	.zero		2


//--------------------- .nv.info                  --------------------------
	.section	.nv.info,"",@"SHT_CUDA_INFO"
	.align	4


	//----- nvinfo : EIATTR_REGCOUNT
	.align		4
        /*0000*/ 	.byte	0x04, 0x2f
        /*0002*/ 	.short	(.L_2 - .L_1)
	.align		4
.L_1:
        /*0004*/ 	.word	index@(_Z15dijkstra_kernelPiS_)
        /*0008*/ 	.word	0x00000022


	//----- nvinfo : EIATTR_FRAME_SIZE
	.align		4
.L_2:
        /*000c*/ 	.byte	0x04, 0x11
        /*000e*/ 	.short	(.L_4 - .L_3)
	.align		4
.L_3:
        /*0010*/ 	.word	index@($_Z15dijkstra_kernelPiS_$_Z25CalculateOriginalDistanceiiPiS_)
        /*0014*/ 	.word	0x00000000


	//----- nvinfo : EIATTR_FRAME_SIZE
	.align		4
.L_4:
        /*0018*/ 	.byte	0x04, 0x11
        /*001a*/ 	.short	(.L_6 - .L_5)
	.align		4
.L_5:
        /*001c*/ 	.word	index@(_Z15dijkstra_kernelPiS_)
        /*0020*/ 	.word	0x00000000


	//----- nvinfo : EIATTR_MIN_STACK_SIZE
	.align		4
.L_6:
        /*0024*/ 	.byte	0x04, 0x12
        /*0026*/ 	.short	(.L_8 - .L_7)
	.align		4
.L_7:
        /*0028*/ 	.word	index@(_Z15dijkstra_kernelPiS_)
        /*002c*/ 	.word	0x00000000
.L_8:


//--------------------- .nv.compat                --------------------------
	.section	.nv.compat,"",@"SHT_CUDA_COMPAT_INFO"
	.align	4
        /*0000*/ 	.byte	0x02, 0x09, 0x00, 0x00, 0x02, 0x02, 0x01, 0x00, 0x02, 0x05, 0x05, 0x00, 0x03, 0x07, 0x01, 0x01
        /*0010*/ 	.byte	0x02, 0x03, 0x00, 0x00, 0x02, 0x06, 0x01, 0x00, 0x04, 0x0b, 0x08, 0x00, 0x09, 0x00, 0x00, 0x00
        /*0020*/ 	.byte	0x00, 0x00, 0x00, 0x00


//--------------------- .nv.info._Z15dijkstra_kernelPiS_ --------------------------
	.section	.nv.info._Z15dijkstra_kernelPiS_,"",@"SHT_CUDA_INFO"
	.sectionflags	@""
	.align	4


	//----- nvinfo : EIATTR_CUDA_API_VERSION
	.align		4
        /*0000*/ 	.byte	0x04, 0x37
        /*0002*/ 	.short	(.L_10 - .L_9)
.L_9:
        /*0004*/ 	.word	0x00000082


	//----- nvinfo : EIATTR_KPARAM_INFO
	.align		4
.L_10:
        /*0008*/ 	.byte	0x04, 0x17
        /*000a*/ 	.short	(.L_12 - .L_11)
.L_11:
        /*000c*/ 	.word	0x00000000
        /*0010*/ 	.short	0x0001
        /*0012*/ 	.short	0x0008
        /*0014*/ 	.byte	0x00, 0xf5, 0x21, 0x00


	//----- nvinfo : EIATTR_KPARAM_INFO
	.align		4
.L_12:
        /*0018*/ 	.byte	0x04, 0x17
        /*001a*/ 	.short	(.L_14 - .L_13)
.L_13:
        /*001c*/ 	.word	0x00000000
        /*0020*/ 	.short	0x0000
        /*0022*/ 	.short	0x0000
        /*0024*/ 	.byte	0x00, 0xf5, 0x21, 0x00


	//----- nvinfo : EIATTR_SPARSE_MMA_MASK
	.align		4
.L_14:
        /*0028*/ 	.byte	0x03, 0x50
        /*002a*/ 	.short	0x0000


	//----- nvinfo : EIATTR_MAXREG_COUNT
	.align		4
        /*002c*/ 	.byte	0x03, 0x1b
        /*002e*/ 	.short	0x00ff


	//----- nvinfo : EIATTR_EXTERNS
	.align		4
        /*0030*/ 	.byte	0x04, 0x0f
        /*0032*/ 	.short	(.L_16 - .L_15)


	//   ....[0]....
	.align		4
.L_15:
        /*0034*/ 	.word	index@(malloc)


	//   ....[1]....
	.align		4
        /*0038*/ 	.word	index@(free)


	//----- nvinfo : EIATTR_MERCURY_ISA_VERSION
	.align		4
.L_16:
        /*003c*/ 	.byte	0x03, 0x5f
        /*003e*/ 	.short	0x0101


	//----- nvinfo : EIATTR_VRC_CTA_INIT_COUNT
	.align		4
        /*0040*/ 	.byte	0x02, 0x4a
	.zero		1
	.zero		1


	//----- nvinfo : EIATTR_SYSCALL_OFFSETS
	.align		4
        /*0044*/ 	.byte	0x04, 0x46
        /*0046*/ 	.short	(.L_18 - .L_17)


	//   ....[0]....
.L_17:
        /*0048*/ 	.word	0x00000120


	//   ....[1]....
        /*004c*/ 	.word	0x00000190


	//   ....[2]....
        /*0050*/ 	.word	0x00000210


	//   ....[3]....
        /*0054*/ 	.word	0x00001c90


	//   ....[4]....
        /*0058*/ 	.word	0x00001ce0


	//   ....[5]....
        /*005c*/ 	.word	0x00001d30


	//----- nvinfo : EIATTR_EXIT_INSTR_OFFSETS
	.align		4
.L_18:
        /*0060*/ 	.byte	0x04, 0x1c
        /*0062*/ 	.short	(.L_20 - .L_19)


	//   ....[0]....
.L_19:
        /*0064*/ 	.word	0x00000070


	//   ....[1]....
        /*0068*/ 	.word	0x00001d40


	//----- nvinfo : EIATTR_CRS_STACK_SIZE
	.align		4
.L_20:
        /*006c*/ 	.byte	0x04, 0x1e
        /*006e*/ 	.short	(.L_22 - .L_21)
.L_21:
        /*0070*/ 	.word	0x00000000


	//----- nvinfo : EIATTR_CBANK_PARAM_SIZE
	.align		4
.L_22:
        /*0074*/ 	.byte	0x03, 0x19
        /*0076*/ 	.short	0x0010


	//----- nvinfo : EIATTR_PARAM_CBANK
	.align		4
        /*0078*/ 	.byte	0x04, 0x0a
        /*007a*/ 	.short	(.L_24 - .L_23)
	.align		4
.L_23:
        /*007c*/ 	.word	index@(.nv.constant0._Z15dijkstra_kernelPiS_)
        /*0080*/ 	.short	0x0380
        /*0082*/ 	.short	0x0010


	//----- nvinfo : EIATTR_SW_WAR
	.align		4
.L_24:
        /*0084*/ 	.byte	0x04, 0x36
        /*0086*/ 	.short	(.L_26 - .L_25)
.L_25:
        /*0088*/ 	.word	0x00000008
.L_26:


//--------------------- .nv.callgraph             --------------------------
	.section	.nv.callgraph,"",@"SHT_CUDA_CALLGRAPH"
	.align	4
	.sectionentsize	8
	.align		4
        /*0000*/ 	.word	0x00000000
	.align		4
        /*0004*/ 	.word	0xffffffff
	.align		4
        /*0008*/ 	.word	index@(_Z15dijkstra_kernelPiS_)
	.align		4
        /*000c*/ 	.word	index@(free)
	.align		4
        /*0010*/ 	.word	index@(_Z15dijkstra_kernelPiS_)
	.align		4
        /*0014*/ 	.word	index@(malloc)
	.align		4
        /*0018*/ 	.word	0x00000000
	.align		4
        /*001c*/ 	.word	0xfffffffe
	.align		4
        /*0020*/ 	.word	0x00000000
	.align		4
        /*0024*/ 	.word	0xfffffffd
	.align		4
        /*0028*/ 	.word	0x00000000
	.align		4
        /*002c*/ 	.word	0xfffffffc


//--------------------- .nv.constant4             --------------------------
	.section	.nv.constant4,"a",@progbits
	.align	8
	.align		8
.nv.constant4:
        /*0000*/ 	.dword	malloc
	.align		8
        /*0008*/ 	.dword	free


//--------------------- .nv.constant3             --------------------------
	.section	.nv.constant3,"a",@progbits
	.align	8
.nv.constant3:
	.type		constGraphParams,@object
	.size		constGraphParams,(.L_0 - constGraphParams)
constGraphParams:
	.zero		32
.L_0:


//--------------------- .text._Z15dijkstra_kernelPiS_ --------------------------
	.section	.text._Z15dijkstra_kernelPiS_,"ax",@progbits
	.align	128
        .global         _Z15dijkstra_kernelPiS_
        .type           _Z15dijkstra_kernelPiS_,@function
        .size           _Z15dijkstra_kernelPiS_,(.L_x_41 - _Z15dijkstra_kernelPiS_)
        .other          _Z15dijkstra_kernelPiS_,@"STO_CUDA_ENTRY STV_DEFAULT"
_Z15dijkstra_kernelPiS_:
.text._Z15dijkstra_kernelPiS_:
[----:B------:R-:W0:Y:S01]  /*0000*/  LDC R1, c[0x0][0x37c] ;  /* 0x0000df00ff017b82 */ /* 0x000e220000000800 */
[----:B------:R-:W1:Y:S07]  /*0010*/  S2R R0, SR_TID.X ;  /* 0x0000000000007919 */ /* 0x000e6e0000002100 */
[----:B------:R-:W1:Y:S01]  /*0020*/  S2UR UR4, SR_CTAID.X ;  /* 0x00000000000479c3 */ /* 0x000e620000002500 */
[----:B------:R-:W2:Y:S07]  /*0030*/  LDCU UR36, c[0x3][URZ] ;  /* 0x00c00000ff2477ac */ /* 0x000eae0008000800 */
[----:B------:R-:W1:Y:S02]  /*0040*/  LDC R17, c[0x0][0x360] ;  /* 0x0000d800ff117b82 */ /* 0x000e640000000800 */
[----:B-1----:R-:W-:-:S05]  /*0050*/  IMAD R17, R17, UR4, R0 ;  /* 0x0000000411117c24 */ /* 0x002fca000f8e0200 */
[----:B--2---:R-:W-:-:S13]  /*0060*/  ISETP.GE.AND P0, PT, R17, UR36, PT ;  /* 0x0000002411007c0c */ /* 0x004fda000bf06270 */
[----:B0-----:R-:W-:Y:S05]  /*0070*/  @P0 EXIT ;  /* 0x000000000000094d */ /* 0x001fea0003800000 */
[----:B------:R-:W-:Y:S01]  /*0080*/  MOV R2, 0x0 ;  /* 0x0000000000027802 */ /* 0x000fe20000000f00 */
[----:B------:R-:W-:Y:S02]  /*0090*/  USHF.R.S32.HI UR37, URZ, 0x1f, UR36 ;  /* 0x0000001fff257899 */ /* 0x000fe40008011424 */
[----:B------:R-:W-:Y:S01]  /*00a0*/  IMAD R26, R17, UR36, RZ ;  /* 0x00000024111a7c24 */ /* 0x000fe2000f8e02ff */
[----:B------:R-:W-:Y:S01]  /*00b0*/  USHF.L.U32 UR38, UR36, 0x2, URZ ;  /* 0x0000000224267899 */ /* 0x000fe200080006ff */
[----:B------:R0:W1:Y:S01]  /*00c0*/  LDC.64 R6, c[0x4][R2] ;  /* 0x0100000002067b82 */ /* 0x0000620000000a00 */
[----:B------:R-:W-:Y:S02]  /*00d0*/  USHF.L.U64.HI UR36, UR36, 0x2, UR37 ;  /* 0x0000000224247899 */ /* 0x000fe40008010225 */
[----:B------:R-:W-:Y:S02]  /*00e0*/  SHF.R.S32.HI R23, RZ, 0x1f, R26 ;  /* 0x0000001fff177819 */ /* 0x000fe4000001141a */
[----:B------:R-:W-:-:S02]  /*00f0*/  IMAD.U32 R4, RZ, RZ, UR38 ;  /* 0x00000026ff047e24 */ /* 0x000fc4000f8e00ff */
[----:B------:R-:W-:-:S07]  /*0100*/  IMAD.U32 R5, RZ, RZ, UR36 ;  /* 0x00000024ff057e24 */ /* 0x000fce000f8e00ff */
[----:B------:R-:W-:-:S07]  /*0110*/  LEPC R20, `(.L_x_0) ;  /* 0x000000001014794e */ /* 0x000fce0000000000 */
[----:B01----:R-:W-:Y:S05]  /*0120*/  CALL.ABS.NOINC R6 ;  /* 0x0000000006007343 */ /* 0x003fea0003c00000 */
.L_x_0:
[----:B------:R0:W1:Y:S01]  /*0130*/  LDC.64 R6, c[0x4][R2] ;  /* 0x0100000002067b82 */ /* 0x0000620000000a00 */
[----:B------:R-:W-:Y:S02]  /*0140*/  IMAD.MOV.U32 R18, RZ, RZ, R4 ;  /* 0x000000ffff127224 */ /* 0x000fe400078e0004 */
[----:B------:R-:W-:Y:S02]  /*0150*/  IMAD.MOV.U32 R19, RZ, RZ, R5 ;  /* 0x000000ffff137224 */ /* 0x000fe400078e0005 */
[----:B------:R-:W-:Y:S02]  /*0160*/  IMAD.U32 R4, RZ, RZ, UR38 ;  /* 0x00000026ff047e24 */ /* 0x000fe4000f8e00ff */
[----:B------:R-:W-:-:S07]  /*0170*/  IMAD.U32 R5, RZ, RZ, UR36 ;  /* 0x00000024ff057e24 */ /* 0x000fce000f8e00ff */
[----:B------:R-:W-:-:S07]  /*0180*/  LEPC R20, `(.L_x_1) ;  /* 0x000000001014794e */ /* 0x000fce0000000000 */
[----:B01----:R-:W-:Y:S05]  /*0190*/  CALL.ABS.NOINC R6 ;  /* 0x0000000006007343 */ /* 0x003fea0003c00000 */
.L_x_1:
[----:B------:R-:W0:Y:S01]  /*01a0*/  LDC.64 R2, c[0x4][R2] ;  /* 0x0100000002027b82 */ /* 0x000e220000000a00 */
[----:B------:R-:W1:Y:S01]  /*01b0*/  LDCU UR4, c[0x3][URZ] ;  /* 0x00c00000ff0477ac */ /* 0x000e620008000800 */
[----:B------:R-:W-:Y:S02]  /*01c0*/  IMAD.MOV.U32 R28, RZ, RZ, R4 ;  /* 0x000000ffff1c7224 */ /* 0x000fe400078e0004 */
[----:B------:R-:W-:Y:S02]  /*01d0*/  IMAD.MOV.U32 R29, RZ, RZ, R5 ;  /* 0x000000ffff1d7224 */ /* 0x000fe400078e0005 */
[----:B------:R-:W-:Y:S02]  /*01e0*/  IMAD.U32 R5, RZ, RZ, UR37 ;  /* 0x00000025ff057e24 */ /* 0x000fe4000f8e00ff */
[----:B-1----:R-:W-:-:S07]  /*01f0*/  IMAD.U32 R4, RZ, RZ, UR4 ;  /* 0x00000004ff047e24 */ /* 0x002fce000f8e00ff */
[----:B------:R-:W-:-:S07]  /*0200*/  LEPC R20, `(.L_x_2) ;  /* 0x000000001014794e */ /* 0x000fce0000000000 */
[----:B0-----:R-:W-:Y:S05]  /*0210*/  CALL.ABS.NOINC R2 ;  /* 0x0000000002007343 */ /* 0x001fea0003c00000 */
.L_x_2:
[----:B------:R-:W0:Y:S01]  /*0220*/  LDC R12, c[0x3][RZ] ;  /* 0x00c00000ff0c7b82 */ /* 0x000e220000000800 */
[----:B------:R-:W-:Y:S02]  /*0230*/  IMAD.MOV.U32 R16, RZ, RZ, R4 ;  /* 0x000000ffff107224 */ /* 0x000fe400078e0004 */
[----:B------:R-:W-:-:S05]  /*0240*/  IMAD.MOV.U32 R2, RZ, RZ, R5 ;  /* 0x000000ffff027224 */ /* 0x000fca00078e0005 */
[----:B------:R-:W1:Y:S01]  /*0250*/  LDC.64 R10, c[0x0][0x358] ;  /* 0x0000d600ff0a7b82 */ /* 0x000e620000000a00 */
[----:B0-----:R-:W-:-:S13]  /*0260*/  ISETP.GE.AND P0, PT, R12, 0x1, PT ;  /* 0x000000010c00780c */ /* 0x001fda0003f06270 */
[----:B-1----:R-:W-:Y:S05]  /*0270*/  @!P0 BRA `(.L_x_3) ;  /* 0x0000001400248947 */ /* 0x002fea0003800000 */
[C---:B------:R-:W-:Y:S01]  /*0280*/  ISETP.GE.U32.AND P0, PT, R12.reuse, 0x4, PT ;  /* 0x000000040c00780c */ /* 0x040fe20003f06070 */
[----:B------:R-:W-:Y:S01]  /*0290*/  IMAD.MOV.U32 R3, RZ, RZ, RZ ;  /* 0x000000ffff037224 */ /* 0x000fe200078e00ff */
[----:B------:R-:W-:-:S04]  /*02a0*/  LOP3.LUT R13, R12, 0x3, RZ, 0xc0, !PT ;  /* 0x000000030c0d7812 */ /* 0x000fc800078ec0ff */
[----:B------:R-:W-:-:S07]  /*02b0*/  ISETP.NE.AND P1, PT, R13, RZ, PT ;  /* 0x000000ff0d00720c */ /* 0x000fce0003f25270 */
[----:B------:R-:W-:Y:S06]  /*02c0*/  @!P0 BRA `(.L_x_4) ;  /* 0x0000000400088947 */ /* 0x000fec0003800000 */
[----:B------:R-:W-:Y:S01]  /*02d0*/  BSSY.RECONVERGENT B0, `(.L_x_4) ;  /* 0x0000041000007945 */ /* 0x000fe20003800200 */
[----:B------:R-:W-:Y:S01]  /*02e0*/  LOP3.LUT R3, R12, 0x7ffffffc, RZ, 0xc0, !PT ;  /* 0x7ffffffc0c037812 */ /* 0x000fe200078ec0ff */
[----:B------:R-:W-:-:S07]  /*02f0*/  IMAD.MOV.U32 R21, RZ, RZ, RZ ;  /* 0x000000ffff157224 */ /* 0x000fce00078e00ff */
.L_x_5:
[----:B0-----:R-:W0:Y:S01]  /*0300*/  LDCU.64 UR4, c[0x0][0x388] ;  /* 0x00007100ff0477ac */ /* 0x001e220008000a00 */
[----:B------:R-:W-:Y:S01]  /*0310*/  IADD3 R0, P0, PT, R26, R21, RZ ;  /* 0x000000151a007210 */ /* 0x000fe20007f1e0ff */
[----:B------:R-:W-:Y:S01]  /*0320*/  IMAD.MOV.U32 R25, RZ, RZ, -0x1 ;  /* 0xffffffffff197424 */ /* 0x000fe200078e00ff */
[C---:B------:R-:W-:Y:S01]  /*0330*/  R2UR UR6, R10.reuse ;  /* 0x000000000a0672ca */ /* 0x040fe200000e0000 */
[----:B------:R-:W-:Y:S01]  /*0340*/  IMAD.WIDE.U32 R6, R21, 0x4, R18 ;  /* 0x0000000415067825 */ /* 0x000fe200078e0012 */
[C---:B------:R-:W-:Y:S02]  /*0350*/  R2UR UR7, R11.reuse ;  /* 0x000000000b0772ca */ /* 0x040fe400000e0000 */
[C---:B------:R-:W-:Y:S01]  /*0360*/  R2UR UR8, R10.reuse ;  /* 0x000000000a0872ca */ /* 0x040fe200000e0000 */
[----:B------:R-:W-:Y:S01]  /*0370*/  IMAD.X R5, RZ, RZ, R23, P0 ;  /* 0x000000ffff057224 */ /* 0x000fe200000e0617 */
[----:B------:R-:W-:Y:S01]  /*0380*/  R2UR UR9, R11 ;  /* 0x000000000b0972ca */ /* 0x000fe200000e0000 */
[----:B------:R-:W-:Y:S01]  /*0390*/  IMAD.MOV.U32 R27, RZ, RZ, 0x7fffffff ;  /* 0x7fffffffff1b7424 */ /* 0x000fe200078e00ff */
[----:B------:R-:W-:Y:S01]  /*03a0*/  R2UR UR10, R10 ;  /* 0x000000000a0a72ca */ /* 0x000fe200000e0000 */
[----:B------:R-:W-:Y:S01]  /*03b0*/  IMAD.WIDE.U32 R8, R21, 0x4, R28 ;  /* 0x0000000415087825 */ /* 0x000fe200078e001c */
[----:B------:R-:W-:-:S02]  /*03c0*/  R2UR UR11, R11 ;  /* 0x000000000b0b72ca */ /* 0x000fc400000e0000 */
[----:B------:R-:W-:Y:S02]  /*03d0*/  R2UR UR12, R10 ;  /* 0x000000000a0c72ca */ /* 0x000fe400000e0000 */
[C---:B------:R-:W-:Y:S02]  /*03e0*/  R2UR UR13, R11.reuse ;  /* 0x000000000b0d72ca */ /* 0x040fe400000e0000 */
[----:B0-----:R-:W-:Y:S02]  /*03f0*/  LEA R4, P0, R0, UR4, 0x2 ;  /* 0x0000000400047c11 */ /* 0x001fe4000f8010ff */
[----:B------:R-:W-:Y:S02]  /*0400*/  R2UR UR4, R10 ;  /* 0x000000000a0472ca */ /* 0x000fe400000e0000 */
[----:B------:R-:W-:Y:S02]  /*0410*/  LEA.HI.X R5, R0, UR5, R5, 0x2, P0 ;  /* 0x0000000500057c11 */ /* 0x000fe400080f1405 */
[----:B------:R-:W-:-:S02]  /*0420*/  R2UR UR5, R11 ;  /* 0x000000000b0572ca */ /* 0x000fc400000e0000 */
[C---:B------:R-:W-:Y:S01]  /*0430*/  R2UR UR14, R10.reuse ;  /* 0x000000000a0e72ca */ /* 0x040fe200000e0000 */
[----:B------:R0:W-:Y:S01]  /*0440*/  STG.E desc[UR6][R4.64], R25 ;  /* 0x0000001904007986 */ /* 0x0001e2000c101906 */
[C---:B------:R-:W-:Y:S02]  /*0450*/  R2UR UR15, R11.reuse ;  /* 0x000000000b0f72ca */ /* 0x040fe400000e0000 */
[C---:B------:R-:W-:Y:S01]  /*0460*/  R2UR UR16, R10.reuse ;  /* 0x000000000a1072ca */ /* 0x040fe200000e0000 */
[----:B------:R0:W-:Y:S01]  /*0470*/  ST.E desc[UR8][R6.64], R25 ;  /* 0x0000001906007985 */ /* 0x0001e2000c101908 */
[----:B------:R-:W-:Y:S02]  /*0480*/  R2UR UR17, R11 ;  /* 0x000000000b1172ca */ /* 0x000fe400000e0000 */
[C---:B------:R-:W-:Y:S01]  /*0490*/  IADD3 R14, P0, PT, R21.reuse, R16, RZ ;  /* 0x00000010150e7210 */ /* 0x040fe20007f1e0ff */
[----:B------:R-:W-:Y:S01]  /*04a0*/  VIADD R21, R21, 0x4 ;  /* 0x0000000415157836 */ /* 0x000fe20000000000 */
[C---:B------:R-:W-:Y:S01]  /*04b0*/  R2UR UR18, R10.reuse ;  /* 0x000000000a1272ca */ /* 0x040fe200000e0000 */
[----:B------:R0:W-:Y:S01]  /*04c0*/  ST.E desc[UR4][R8.64], R27 ;  /* 0x0000001b08007985 */ /* 0x0001e2000c101904 */
[----:B------:R-:W-:Y:S01]  /*04d0*/  R2UR UR19, R11 ;  /* 0x000000000b1372ca */ /* 0x000fe200000e0000 */
[----:B------:R-:W-:Y:S01]  /*04e0*/  IMAD.X R15, RZ, RZ, R2, P0 ;  /* 0x000000ffff0f7224 */ /* 0x000fe200000e0602 */
[----:B------:R-:W-:-:S02]  /*04f0*/  R2UR UR20, R10 ;  /* 0x000000000a1472ca */ /* 0x000fc400000e0000 */
[C---:B------:R-:W-:Y:S02]  /*0500*/  R2UR UR21, R11.reuse ;  /* 0x000000000b1572ca */ /* 0x040fe400000e0000 */
[C---:B------:R-:W-:Y:S01]  /*0510*/  R2UR UR22, R10.reuse ;  /* 0x000000000a1672ca */ /* 0x040fe200000e0000 */
[----:B------:R0:W-:Y:S01]  /*0520*/  ST.E.U8 desc[UR10][R14.64], RZ ;  /* 0x000000ff0e007985 */ /* 0x0001e2000c10110a */
[C---:B------:R-:W-:Y:S02]  /*0530*/  R2UR UR23, R11.reuse ;  /* 0x000000000b1772ca */ /* 0x040fe400000e0000 */
[C---:B------:R-:W-:Y:S01]  /*0540*/  R2UR UR24, R10.reuse ;  /* 0x000000000a1872ca */ /* 0x040fe200000e0000 */
[----:B------:R0:W-:Y:S01]  /*0550*/  STG.E desc[UR12][R4.64+0x4], R25 ;  /* 0x0000041904007986 */ /* 0x0001e2000c10190c */
[C---:B------:R-:W-:Y:S02]  /*0560*/  R2UR UR25, R11.reuse ;  /* 0x000000000b1972ca */ /* 0x040fe400000e0000 */
[----:B------:R-:W-:Y:S01]  /*0570*/  R2UR UR26, R10 ;  /* 0x000000000a1a72ca */ /* 0x000fe200000e0000 */
[----:B------:R0:W-:Y:S01]  /*0580*/  ST.E desc[UR14][R6.64+0x4], R25 ;  /* 0x0000041906007985 */ /* 0x0001e2000c10190e */
[----:B------:R-:W-:-:S02]  /*0590*/  R2UR UR27, R11 ;  /* 0x000000000b1b72ca */ /* 0x000fc400000e0000 */
[C---:B------:R-:W-:Y:S01]  /*05a0*/  R2UR UR28, R10.reuse ;  /* 0x000000000a1c72ca */ /* 0x040fe200000e0000 */
[----:B------:R0:W-:Y:S01]  /*05b0*/  ST.E desc[UR16][R8.64+0x4], R27 ;  /* 0x0000041b08007985 */ /* 0x0001e2000c101910 */
[C---:B------:R-:W-:Y:S02]  /*05c0*/  R2UR UR29, R11.reuse ;  /* 0x000000000b1d72ca */ /* 0x040fe400000e0000 */
[C---:B------:R-:W-:Y:S01]  /*05d0*/  R2UR UR30, R10.reuse ;  /* 0x000000000a1e72ca */ /* 0x040fe200000e0000 */
[----:B------:R0:W-:Y:S01]  /*05e0*/  ST.E.U8 desc[UR18][R14.64+0x1], RZ ;  /* 0x000001ff0e007985 */ /* 0x0001e2000c101112 */
[C---:B------:R-:W-:Y:S02]  /*05f0*/  R2UR UR31, R11.reuse ;  /* 0x000000000b1f72ca */ /* 0x040fe400000e0000 */
[----:B------:R-:W-:Y:S01]  /*0600*/  R2UR UR32, R10 ;  /* 0x000000000a2072ca */ /* 0x000fe200000e0000 */
[----:B------:R0:W-:Y:S01]  /*0610*/  STG.E desc[UR20][R4.64+0x8], R25 ;  /* 0x0000081904007986 */ /* 0x0001e2000c101914 */
[----:B------:R-:W-:-:S02]  /*0620*/  R2UR UR33, R11 ;  /* 0x000000000b2172ca */ /* 0x000fc400000e0000 */
[----:B------:R-:W-:Y:S01]  /*0630*/  R2UR UR34, R10 ;  /* 0x000000000a2272ca */ /* 0x000fe200000e0000 */
[----:B------:R0:W-:Y:S01]  /*0640*/  ST.E desc[UR22][R6.64+0x8], R25 ;  /* 0x0000081906007985 */ /* 0x0001e2000c101916 */
[----:B------:R-:W-:Y:S02]  /*0650*/  R2UR UR35, R11 ;  /* 0x000000000b2372ca */ /* 0x000fe400000e0000 */
[----:B------:R-:W-:Y:S01]  /*0660*/  ISETP.NE.AND P0, PT, R21, R3, PT ;  /* 0x000000031500720c */ /* 0x000fe20003f05270 */
[----:B------:R0:W-:Y:S04]  /*0670*/  ST.E desc[UR24][R8.64+0x8], R27 ;  /* 0x0000081b08007985 */ /* 0x0001e8000c101918 */
[----:B------:R0:W-:Y:S04]  /*0680*/  ST.E.U8 desc[UR26][R14.64+0x2], RZ ;  /* 0x000002ff0e007985 */ /* 0x0001e8000c10111a */
[----:B------:R0:W-:Y:S04]  /*0690*/  STG.E desc[UR28][R4.64+0xc], R25 ;  /* 0x00000c1904007986 */ /* 0x0001e8000c10191c */
[----:B------:R0:W-:Y:S04]  /*06a0*/  ST.E desc[UR30][R6.64+0xc], R25 ;  /* 0x00000c1906007985 */ /* 0x0001e8000c10191e */
[----:B------:R0:W-:Y:S04]  /*06b0*/  ST.E desc[UR32][R8.64+0xc], R27 ;  /* 0x00000c1b08007985 */ /* 0x0001e8000c101920 */
[----:B------:R0:W-:Y:S01]  /*06c0*/  ST.E.U8 desc[UR34][R14.64+0x3], RZ ;  /* 0x000003ff0e007985 */ /* 0x0001e2000c101122 */
[----:B------:R-:W-:Y:S05]  /*06d0*/  @P0 BRA `(.L_x_5) ;  /* 0xfffffffc00080947 */ /* 0x000fea000383ffff */
[----:B------:R-:W-:Y:S05]  /*06e0*/  BSYNC.RECONVERGENT B0 ;  /* 0x0000000000007941 */ /* 0x000fea0003800200 */
.L_x_4:
[----:B------:R-:W-:Y:S05]  /*06f0*/  @!P1 BRA `(.L_x_6) ;  /* 0x0000000400149947 */ /* 0x000fea0003800000 */
[----:B------:R-:W-:Y:S02]  /*0700*/  ISETP.NE.AND P1, PT, R13, 0x1, PT ;  /* 0x000000010d00780c */ /* 0x000fe40003f25270 */
[----:B------:R-:W-:-:S04]  /*0710*/  LOP3.LUT R0, R12, 0x1, RZ, 0xc0, !PT ;  /* 0x000000010c007812 */ /* 0x000fc800078ec0ff */
[----:B------:R-:W-:-:S04]  /*0720*/  ISETP.NE.U32.AND P0, PT, R0, 0x1, PT ;  /* 0x000000010000780c */ /* 0x000fc80003f05070 */
[----:B------:R-:W-:-:S03]  /*0730*/  ISETP.NE.U32.AND.EX P0, PT, RZ, RZ, PT, P0 ;  /* 0x000000ffff00720c */ /* 0x000fc60003f05100 */
[----:B------:R-:W-:Y:S10]  /*0740*/  @!P1 BRA `(.L_x_7) ;  /* 0x0000000000989947 */ /* 0x000ff40003800000 */
[----:B------:R-:W1:Y:S01]  /*0750*/  LDCU.64 UR4, c[0x0][0x388] ;  /* 0x00007100ff0477ac */ /* 0x000e620008000a00 */
[----:B------:R-:W-:Y:S01]  /*0760*/  IADD3 R0, P1, PT, R26, R3, RZ ;  /* 0x000000031a007210 */ /* 0x000fe20007f3e0ff */
[----:B0-----:R-:W-:Y:S01]  /*0770*/  IMAD.MOV.U32 R6, RZ, RZ, R18 ;  /* 0x000000ffff067224 */ /* 0x001fe200078e0012 */
[C---:B------:R-:W-:Y:S01]  /*0780*/  R2UR UR6, R10.reuse ;  /* 0x000000000a0672ca */ /* 0x040fe200000e0000 */
[----:B------:R-:W-:Y:S01]  /*0790*/  IMAD.MOV.U32 R7, RZ, RZ, R19 ;  /* 0x000000ffff077224 */ /* 0x000fe200078e0013 */
[C---:B------:R-:W-:Y:S01]  /*07a0*/  R2UR UR7, R11.reuse ;  /* 0x000000000b0772ca */ /* 0x040fe200000e0000 */
[----:B------:R-:W-:Y:S01]  /*07b0*/  IMAD.X R5, RZ, RZ, R23, P1 ;  /* 0x000000ffff057224 */ /* 0x000fe200008e0617 */
[C---:B------:R-:W-:Y:S01]  /*07c0*/  R2UR UR8, R10.reuse ;  /* 0x000000000a0872ca */ /* 0x040fe200000e0000 */
[----:B------:R-:W-:Y:S01]  /*07d0*/  IMAD.MOV.U32 R21, RZ, RZ, -0x1 ;  /* 0xffffffffff157424 */ /* 0x000fe200078e00ff */
[----:B------:R-:W-:Y:S01]  /*07e0*/  R2UR UR9, R11 ;  /* 0x000000000b0972ca */ /* 0x000fe200000e0000 */
[----:B------:R-:W-:Y:S01]  /*07f0*/  IMAD.WIDE.U32 R6, R3, 0x4, R6 ;  /* 0x0000000403067825 */ /* 0x000fe200078e0006 */
[----:B------:R-:W-:-:S02]  /*0800*/  R2UR UR10, R10 ;  /* 0x000000000a0a72ca */ /* 0x000fc400000e0000 */
[----:B------:R-:W-:Y:S01]  /*0810*/  R2UR UR11, R11 ;  /* 0x000000000b0b72ca */ /* 0x000fe200000e0000 */
[----:B------:R-:W-:Y:S01]  /*0820*/  IMAD.MOV.U32 R25, RZ, RZ, 0x7fffffff ;  /* 0x7fffffffff197424 */ /* 0x000fe200078e00ff */
[----:B------:R-:W-:Y:S01]  /*0830*/  R2UR UR12, R10 ;  /* 0x000000000a0c72ca */ /* 0x000fe200000e0000 */
[----:B------:R-:W-:Y:S01]  /*0840*/  IMAD.WIDE.U32 R8, R3, 0x4, R28 ;  /* 0x0000000403087825 */ /* 0x000fe200078e001c */
[----:B------:R-:W-:Y:S02]  /*0850*/  R2UR UR13, R11 ;  /* 0x000000000b0d72ca */ /* 0x000fe400000e0000 */
[----:B-1----:R-:W-:Y:S02]  /*0860*/  LEA R4, P1, R0, UR4, 0x2 ;  /* 0x0000000400047c11 */ /* 0x002fe4000f8210ff */
[----:B------:R-:W-:Y:S02]  /*0870*/  R2UR UR4, R10 ;  /* 0x000000000a0472ca */ /* 0x000fe400000e0000 */
[----:B------:R-:W-:-:S02]  /*0880*/  LEA.HI.X R5, R0, UR5, R5, 0x2, P1 ;  /* 0x0000000500057c11 */ /* 0x000fc400088f1405 */
[C---:B------:R-:W-:Y:S02]  /*0890*/  R2UR UR5, R11.reuse ;  /* 0x000000000b0572ca */ /* 0x040fe400000e0000 */
[C---:B------:R-:W-:Y:S01]  /*08a0*/  R2UR UR14, R10.reuse ;  /* 0x000000000a0e72ca */ /* 0x040fe200000e0000 */
[----:B------:R1:W-:Y:S01]  /*08b0*/  STG.E desc[UR6][R4.64], R21 ;  /* 0x0000001504007986 */ /* 0x0003e2000c101906 */
[----:B------:R-:W-:Y:S02]  /*08c0*/  R2UR UR15, R11 ;  /* 0x000000000b0f72ca */ /* 0x000fe400000e0000 */
[C---:B------:R-:W-:Y:S01]  /*08d0*/  IADD3 R14, P1, PT, R3.reuse, R16, RZ ;  /* 0x00000010030e7210 */ /* 0x040fe20007f3e0ff */
[----:B------:R1:W-:Y:S01]  /*08e0*/  ST.E desc[UR8][R6.64], R21 ;  /* 0x0000001506007985 */ /* 0x0003e2000c101908 */
[C---:B------:R-:W-:Y:S01]  /*08f0*/  R2UR UR16, R10.reuse ;  /* 0x000000000a1072ca */ /* 0x040fe200000e0000 */
[----:B------:R-:W-:Y:S01]  /*0900*/  VIADD R3, R3, 0x2 ;  /* 0x0000000203037836 */ /* 0x000fe20000000000 */
[C---:B------:R-:W-:Y:S01]  /*0910*/  R2UR UR17, R11.reuse ;  /* 0x000000000b1172ca */ /* 0x040fe200000e0000 */
[----:B------:R-:W-:Y:S01]  /*0920*/  IMAD.X R15, RZ, RZ, R2, P1 ;  /* 0x000000ffff0f7224 */ /* 0x000fe200008e0602 */
[----:B------:R-:W-:Y:S01]  /*0930*/  R2UR UR18, R10 ;  /* 0x000000000a1272ca */ /* 0x000fe200000e0000 */
[----:B------:R1:W-:Y:S01]  /*0940*/  ST.E desc[UR4][R8.64], R25 ;  /* 0x0000001908007985 */ /* 0x0003e2000c101904 */
[----:B------:R-:W-:-:S03]  /*0950*/  R2UR UR19, R11 ;  /* 0x000000000b1372ca */ /* 0x000fc600000e0000 */
[----:B------:R1:W-:Y:S04]  /*0960*/  ST.E.U8 desc[UR10][R14.64], RZ ;  /* 0x000000ff0e007985 */ /* 0x0003e8000c10110a */
[----:B------:R1:W-:Y:S04]  /*0970*/  STG.E desc[UR12][R4.64+0x4], R21 ;  /* 0x0000041504007986 */ /* 0x0003e8000c10190c */
[----:B------:R1:W-:Y:S04]  /*0980*/  ST.E desc[UR14][R6.64+0x4], R21 ;  /* 0x0000041506007985 */ /* 0x0003e8000c10190e */
[----:B------:R1:W-:Y:S04]  /*0990*/  ST.E desc[UR16][R8.64+0x4], R25 ;  /* 0x0000041908007985 */ /* 0x0003e8000c101910 */
[----:B------:R1:W-:Y:S02]  /*09a0*/  ST.E.U8 desc[UR18][R14.64+0x1], RZ ;  /* 0x000001ff0e007985 */ /* 0x0003e4000c101112 */
.L_x_7:
[----:B------:R-:W-:Y:S05]  /*09b0*/  @P0 BRA `(.L_x_6) ;  /* 0x0000000000640947 */ /* 0x000fea0003800000 */
[----:B------:R-:W2:Y:S01]  /*09c0*/  LDCU.64 UR4, c[0x0][0x388] ;  /* 0x00007100ff0477ac */ /* 0x000ea20008000a00 */
[----:B------:R-:W-:Y:S01]  /*09d0*/  IADD3 R0, P0, PT, R26, R3, RZ ;  /* 0x000000031a007210 */ /* 0x000fe20007f1e0ff */
[----:B01----:R-:W-:Y:S01]  /*09e0*/  IMAD.MOV.U32 R6, RZ, RZ, R18 ;  /* 0x000000ffff067224 */ /* 0x003fe200078e0012 */
        /* <DEDUP_REMOVED lines=10> */
[----:B------:R-:W-:Y:S01]  /*0a90*/  IMAD.WIDE.U32 R8, R3, 0x4, R28 ;  /* 0x0000000403087825 */ /* 0x000fe200078e001c */
[----:B--2---:R-:W-:Y:S02]  /*0aa0*/  LEA R4, P0, R0, UR4, 0x2 ;  /* 0x0000000400047c11 */ /* 0x004fe4000f8010ff */
[----:B------:R-:W-:Y:S02]  /*0ab0*/  R2UR UR4, R10 ;  /* 0x000000000a0472ca */ /* 0x000fe400000e0000 */
[----:B------:R-:W-:Y:S02]  /*0ac0*/  LEA.HI.X R5, R0, UR5, R5, 0x2, P0 ;  /* 0x0000000500057c11 */ /* 0x000fe400080f1405 */
[----:B------:R-:W-:Y:S02]  /*0ad0*/  R2UR UR5, R11 ;  /* 0x000000000b0572ca */ /* 0x000fe400000e0000 */
[----:B------:R-:W-:Y:S01]  /*0ae0*/  IADD3 R20, P0, PT, R3, R16, RZ ;  /* 0x0000001003147210 */ /* 0x000fe20007f1e0ff */
[----:B------:R-:W-:Y:S01]  /*0af0*/  IMAD.MOV.U32 R3, RZ, RZ, 0x7fffffff ;  /* 0x7fffffffff037424 */ /* 0x000fe200078e00ff */
[----:B------:R2:W-:Y:S03]  /*0b00*/  STG.E desc[UR6][R4.64], R15 ;  /* 0x0000000f04007986 */ /* 0x0005e6000c101906 */
[----:B------:R-:W-:Y:S01]  /*0b10*/  IMAD.X R21, RZ, RZ, R2, P0 ;  /* 0x000000ffff157224 */ /* 0x000fe200000e0602 */
[----:B------:R2:W-:Y:S05]  /*0b20*/  ST.E desc[UR8][R6.64], R15 ;  /* 0x0000000f06007985 */ /* 0x0005ea000c101908 */
[----:B------:R2:W-:Y:S04]  /*0b30*/  ST.E desc[UR4][R8.64], R3 ;  /* 0x0000000308007985 */ /* 0x0005e8000c101904 */
[----:B------:R2:W-:Y:S02]  /*0b40*/  ST.E.U8 desc[UR10][R20.64], RZ ;  /* 0x000000ff14007985 */ /* 0x0005e4000c10110a */
.L_x_6:
[C---:B------:R-:W-:Y:S01]  /*0b50*/  R2UR UR4, R10.reuse ;  /* 0x000000000a0472ca */ /* 0x040fe200000e0000 */
[----:B012---:R-:W-:Y:S01]  /*0b60*/  IMAD.MOV.U32 R6, RZ, RZ, R18 ;  /* 0x000000ffff067224 */ /* 0x007fe200078e0012 */
[----:B------:R-:W-:Y:S01]  /*0b70*/  R2UR UR5, R11 ;  /* 0x000000000b0572ca */ /* 0x000fe200000e0000 */
[----:B------:R-:W-:Y:S01]  /*0b80*/  IMAD.MOV.U32 R7, RZ, RZ, R19 ;  /* 0x000000ffff077224 */ /* 0x000fe200078e0013 */
[----:B------:R-:W-:Y:S01]  /*0b90*/  R2UR UR6, R10 ;  /* 0x000000000a0672ca */ /* 0x000fe200000e0000 */
[----:B------:R-:W-:Y:S01]  /*0ba0*/  IMAD.WIDE R4, R17, 0x4, R28 ;  /* 0x0000000411047825 */ /* 0x000fe200078e021c */
[----:B------:R-:W-:Y:S01]  /*0bb0*/  R2UR UR7, R11 ;  /* 0x000000000b0772ca */ /* 0x000fe200000e0000 */
[----:B------:R-:W-:Y:S02]  /*0bc0*/  BSSY.RECONVERGENT B0, `(.L_x_8) ;  /* 0x00000b3000007945 */ /* 0x000fe40003800200 */
[----:B------:R-:W-:-:S04]  /*0bd0*/  IMAD.WIDE R6, R17, 0x4, R6 ;  /* 0x0000000411067825 */ /* 0x000fc800078e0206 */
[----:B------:R-:W-:Y:S02]  /*0be0*/  IMAD.MOV.U32 R0, RZ, RZ, RZ ;  /* 0x000000ffff007224 */ /* 0x000fe400078e00ff */
[----:B------:R0:W-:Y:S04]  /*0bf0*/  ST.E desc[UR4][R4.64], RZ ;  /* 0x000000ff04007985 */ /* 0x0001e8000c101904 */
[----:B------:R0:W-:Y:S02]  /*0c00*/  ST.E desc[UR6][R6.64], R17 ;  /* 0x0000001106007985 */ /* 0x0001e4000c101906 */
.L_x_23:
[----:B0-----:R-:W0:Y:S01]  /*0c10*/  LDC R4, c[0x3][RZ] ;  /* 0x00c00000ff047b82 */ /* 0x001e220000000800 */
[----:B------:R-:W-:Y:S02]  /*0c20*/  IMAD.MOV.U32 R3, RZ, RZ, -0x1 ;  /* 0xffffffffff037424 */ /* 0x000fe400078e00ff */
[----:B------:R-:W-:Y:S02]  /*0c30*/  IMAD.MOV.U32 R8, RZ, RZ, 0x7fffffff ;  /* 0x7fffffffff087424 */ /* 0x000fe400078e00ff */
[----:B------:R-:W-:Y:S01]  /*0c40*/  IMAD.MOV.U32 R9, RZ, RZ, RZ ;  /* 0x000000ffff097224 */ /* 0x000fe200078e00ff */
[----:B0-----:R-:W-:-:S13]  /*0c50*/  ISETP.GE.U32.AND P0, PT, R4, 0x4, PT ;  /* 0x000000040400780c */ /* 0x001fda0003f06070 */
[----:B------:R-:W-:Y:S05]  /*0c60*/  @!P0 BRA `(.L_x_9) ;  /* 0x0000000000ec8947 */ /* 0x000fea0003800000 */
[----:B------:R-:W-:Y:S01]  /*0c70*/  BSSY.RECONVERGENT B1, `(.L_x_10) ;  /* 0x0000039000017945 */ /* 0x000fe20003800200 */
[----:B------:R-:W-:Y:S01]  /*0c80*/  LOP3.LUT R12, R4, 0x7ffffffc, RZ, 0xc0, !PT ;  /* 0x7ffffffc040c7812 */ /* 0x000fe200078ec0ff */
[----:B------:R-:W-:Y:S02]  /*0c90*/  IMAD.MOV.U32 R3, RZ, RZ, -0x1 ;  /* 0xffffffffff037424 */ /* 0x000fe400078e00ff */
[----:B------:R-:W-:Y:S02]  /*0ca0*/  IMAD.MOV.U32 R8, RZ, RZ, 0x7fffffff ;  /* 0x7fffffffff087424 */ /* 0x000fe400078e00ff */
[----:B------:R-:W-:-:S07]  /*0cb0*/  IMAD.MOV.U32 R9, RZ, RZ, RZ ;  /* 0x000000ffff097224 */ /* 0x000fce00078e00ff */
.L_x_11:
[C---:B------:R-:W-:Y:S02]  /*0cc0*/  R2UR UR4, R10.reuse ;  /* 0x000000000a0472ca */ /* 0x040fe400000e0000 */
[----:B------:R-:W-:Y:S02]  /*0cd0*/  R2UR UR5, R11 ;  /* 0x000000000b0572ca */ /* 0x000fe400000e0000 */
[----:B------:R-:W-:Y:S02]  /*0ce0*/  IADD3 R4, P0, PT, R9, R16, RZ ;  /* 0x0000001009047210 */ /* 0x000fe40007f1e0ff */
[C---:B------:R-:W-:Y:S02]  /*0cf0*/  R2UR UR6, R10.reuse ;  /* 0x000000000a0672ca */ /* 0x040fe400000e0000 */
[----:B------:R-:W-:Y:S01]  /*0d00*/  R2UR UR7, R11 ;  /* 0x000000000b0772ca */ /* 0x000fe200000e0000 */
[----:B------:R-:W-:Y:S01]  /*0d10*/  IMAD.X R5, RZ, RZ, R2, P0 ;  /* 0x000000ffff057224 */ /* 0x000fe200000e0602 */
[----:B------:R-:W-:-:S02]  /*0d20*/  R2UR UR8, R10 ;  /* 0x000000000a0872ca */ /* 0x000fc400000e0000 */
[----:B------:R-:W-:-:S03]  /*0d30*/  R2UR UR9, R11 ;  /* 0x000000000b0972ca */ /* 0x000fc600000e0000 */
[----:B------:R-:W2:Y:S06]  /*0d40*/  LD.E.U8 R14, desc[UR4][R4.64] ;  /* 0x00000004040e7980 */ /* 0x000eac000c101100 */
[----:B------:R-:W3:Y:S04]  /*0d50*/  LD.E.U8 R6, desc[UR6][R4.64+0x1] ;  /* 0x0000010604067980 */ /* 0x000ee8000c101100 */
[----:B------:R-:W4:Y:S01]  /*0d60*/  LD.E.U8 R7, desc[UR8][R4.64+0x2] ;  /* 0x0000020804077980 */ /* 0x000f22000c101100 */
[----:B--2---:R-:W-:-:S02]  /*0d70*/  ISETP.NE.AND P5, PT, R14, RZ, PT ;  /* 0x000000ff0e00720c */ /* 0x004fc40003fa5270 */
[----:B---3--:R-:W-:Y:S02]  /*0d80*/  ISETP.NE.AND P2, PT, R6, RZ, PT ;  /* 0x000000ff0600720c */ /* 0x008fe40003f45270 */
[----:B----4-:R-:W-:Y:S01]  /*0d90*/  ISETP.NE.AND P3, PT, R7, RZ, PT ;  /* 0x000000ff0700720c */ /* 0x010fe20003f65270 */
[----:B------:R-:W-:-:S08]  /*0da0*/  IMAD.WIDE.U32 R6, R9, 0x4, R28 ;  /* 0x0000000409067825 */ /* 0x000fd000078e001c */
[C---:B------:R-:W-:Y:S02]  /*0db0*/  @!P5 R2UR UR4, R10.reuse ;  /* 0x000000000a04d2ca */ /* 0x040fe400000e0000 */
[C---:B------:R-:W-:Y:S02]  /*0dc0*/  @!P5 R2UR UR5, R11.reuse ;  /* 0x000000000b05d2ca */ /* 0x040fe400000e0000 */
[C---:B------:R-:W-:Y:S02]  /*0dd0*/  @!P2 R2UR UR6, R10.reuse ;  /* 0x000000000a06a2ca */ /* 0x040fe400000e0000 */
[C---:B------:R-:W-:Y:S02]  /*0de0*/  @!P2 R2UR UR7, R11.reuse ;  /* 0x000000000b07a2ca */ /* 0x040fe400000e0000 */
[----:B------:R-:W-:Y:S02]  /*0df0*/  @!P3 R2UR UR8, R10 ;  /* 0x000000000a08b2ca */ /* 0x000fe400000e0000 */
[----:B------:R-:W-:-:S05]  /*0e00*/  @!P3 R2UR UR9, R11 ;  /* 0x000000000b09b2ca */ /* 0x000fca00000e0000 */
[----:B------:R-:W2:Y:S01]  /*0e10*/  @!P5 LD.E R15, desc[UR4][R6.64] ;  /* 0x00000004060fd980 */ /* 0x000ea2000c101900 */
[----:B------:R-:W-:Y:S02]  /*0e20*/  R2UR UR4, R10 ;  /* 0x000000000a0472ca */ /* 0x000fe400000e0000 */
[----:B------:R-:W-:Y:S01]  /*0e30*/  R2UR UR5, R11 ;  /* 0x000000000b0572ca */ /* 0x000fe200000e0000 */
[----:B------:R-:W3:Y:S04]  /*0e40*/  @!P2 LD.E R21, desc[UR6][R6.64+0x4] ;  /* 0x000004060615a980 */ /* 0x000ee8000c101900 */
[----:B------:R-:W4:Y:S08]  /*0e50*/  @!P3 LD.E R25, desc[UR8][R6.64+0x8] ;  /* 0x000008080619b980 */ /* 0x000f30000c101900 */
[----:B------:R-:W5:Y:S01]  /*0e60*/  LD.E.U8 R4, desc[UR4][R4.64+0x3] ;  /* 0x0000030404047980 */ /* 0x000f62000c101100 */
[----:B------:R-:W-:-:S02]  /*0e70*/  PLOP3.LUT P1, PT, PT, PT, PT, 0x80, 0x8 ;  /* 0x000000000008781c */ /* 0x000fc40003f2f070 */
[----:B--2---:R-:W-:Y:S02]  /*0e80*/  @!P5 ISETP.GT.AND P6, PT, R15, R8, PT ;  /* 0x000000080f00d20c */ /* 0x004fe40003fc4270 */
[----:B------:R-:W-:-:S04]  /*0e90*/  @!P5 VIMNMX R8, PT, PT, R8, R15, PT ;  /* 0x0000000f0808d248 */ /* 0x000fc80003fe0100 */
[----:B---3--:R-:W-:Y:S02]  /*0ea0*/  @!P2 ISETP.GT.AND P0, PT, R21, R8, PT ;  /* 0x000000081500a20c */ /* 0x008fe40003f04270 */
[----:B------:R-:W-:Y:S02]  /*0eb0*/  @!P2 VIMNMX R8, PT, PT, R8, R21, PT ;  /* 0x000000150808a248 */ /* 0x000fe40003fe0100 */
[----:B------:R-:W-:Y:S02]  /*0ec0*/  @!P2 PLOP3.LUT P1, PT, P0, PT, PT, 0x80, 0x8 ;  /* 0x000000000008a81c */ /* 0x000fe4000072f070 */
[----:B----4-:R-:W-:Y:S02]  /*0ed0*/  @!P3 ISETP.GT.AND P4, PT, R25, R8, PT ;  /* 0x000000081900b20c */ /* 0x010fe40003f84270 */
[----:B------:R-:W-:Y:S02]  /*0ee0*/  PLOP3.LUT P0, PT, PT, PT, PT, 0x80, 0x8 ;  /* 0x000000000008781c */ /* 0x000fe40003f0f070 */
[----:B------:R-:W-:-:S02]  /*0ef0*/  @!P3 PLOP3.LUT P0, PT, P4, PT, PT, 0x80, 0x8 ;  /* 0x000000000008b81c */ /* 0x000fc4000270f070 */
[----:B-----5:R-:W-:-:S13]  /*0f00*/  ISETP.NE.AND P4, PT, R4, RZ, PT ;  /* 0x000000ff0400720c */ /* 0x020fda0003f85270 */
[----:B------:R-:W-:Y:S02]  /*0f10*/  @!P4 R2UR UR4, R10 ;  /* 0x000000000a04c2ca */ /* 0x000fe400000e0000 */
[----:B------:R-:W-:-:S13]  /*0f20*/  @!P4 R2UR UR5, R11 ;  /* 0x000000000b05c2ca */ /* 0x000fda00000e0000 */
[----:B------:R-:W2:Y:S01]  /*0f30*/  @!P4 LD.E R7, desc[UR4][R6.64+0xc] ;  /* 0x00000c040607c980 */ /* 0x000ea2000c101900 */
[----:B------:R-:W-:Y:S02]  /*0f40*/  @!P3 VIMNMX R8, PT, PT, R8, R25, PT ;  /* 0x000000190808b248 */ /* 0x000fe40003fe0100 */
[----:B------:R-:W-:Y:S01]  /*0f50*/  @!P5 SEL R3, R3, R9, P6 ;  /* 0x000000090303d207 */ /* 0x000fe20003000000 */
[C---:B------:R-:W-:Y:S01]  /*0f60*/  @!P1 VIADD R3, R9.reuse, 0x1 ;  /* 0x0000000109039836 */ /* 0x040fe20000000000 */
[----:B------:R-:W-:Y:S01]  /*0f70*/  PLOP3.LUT P1, PT, PT, PT, PT, 0x80, 0x8 ;  /* 0x000000000008781c */ /* 0x000fe20003f2f070 */
[----:B------:R-:W-:Y:S01]  /*0f80*/  @!P0 VIADD R3, R9, 0x2 ;  /* 0x0000000209038836 */ /* 0x000fe20000000000 */
[----:B--2---:R-:W-:Y:S02]  /*0f90*/  @!P4 ISETP.GT.AND P5, PT, R7, R8, PT ;  /* 0x000000080700c20c */ /* 0x004fe40003fa4270 */
[----:B------:R-:W-:Y:S02]  /*0fa0*/  @!P4 VIMNMX R8, PT, PT, R8, R7, PT ;  /* 0x000000070808c248 */ /* 0x000fe40003fe0100 */
[----:B------:R-:W-:-:S13]  /*0fb0*/  @!P4 PLOP3.LUT P1, PT, P5, PT, PT, 0x80, 0x8 ;  /* 0x000000000008c81c */ /* 0x000fda0002f2f070 */
[C---:B------:R-:W-:Y:S02]  /*0fc0*/  @!P1 VIADD R3, R9.reuse, 0x3 ;  /* 0x0000000309039836 */ /* 0x040fe40000000000 */
[----:B------:R-:W-:-:S05]  /*0fd0*/  VIADD R9, R9, 0x4 ;  /* 0x0000000409097836 */ /* 0x000fca0000000000 */
[----:B------:R-:W-:-:S13]  /*0fe0*/  ISETP.NE.AND P0, PT, R9, R12, PT ;  /* 0x0000000c0900720c */ /* 0x000fda0003f05270 */
[----:B------:R-:W-:Y:S05]  /*0ff0*/  @P0 BRA `(.L_x_11) ;  /* 0xfffffffc00300947 */ /* 0x000fea000383ffff */
[----:B------:R-:W-:Y:S05]  /*1000*/  BSYNC.RECONVERGENT B1 ;  /* 0x0000000000017941 */ /* 0x000fea0003800200 */
.L_x_10:
[----:B------:R-:W-:-:S07]  /*1010*/  IMAD.MOV.U32 R9, RZ, RZ, R12 ;  /* 0x000000ffff097224 */ /* 0x000fce00078e000c */
.L_x_9:
[----:B------:R-:W-:-:S13]  /*1020*/  ISETP.NE.AND P0, PT, R13, RZ, PT ;  /* 0x000000ff0d00720c */ /* 0x000fda0003f05270 */
[----:B------:R-:W-:Y:S05]  /*1030*/  @!P0 BRA `(.L_x_12) ;  /* 0x0000000000ac8947 */ /* 0x000fea0003800000 */
[----:B------:R-:W-:Y:S02]  /*1040*/  R2UR UR4, R10 ;  /* 0x000000000a0472ca */ /* 0x000fe400000e0000 */
[----:B------:R-:W-:Y:S02]  /*1050*/  R2UR UR5, R11 ;  /* 0x000000000b0572ca */ /* 0x000fe400000e0000 */
[----:B------:R-:W-:-:S05]  /*1060*/  IADD3 R4, P0, PT, R9, R16, RZ ;  /* 0x0000001009047210 */ /* 0x000fca0007f1e0ff */
[----:B------:R-:W-:-:S06]  /*1070*/  IMAD.X R5, RZ, RZ, R2, P0 ;  /* 0x000000ffff057224 */ /* 0x000fcc00000e0602 */
[----:B------:R-:W2:Y:S01]  /*1080*/  LD.E.U8 R6, desc[UR4][R4.64] ;  /* 0x0000000404067980 */ /* 0x000ea2000c101100 */
[----:B------:R-:W-:Y:S01]  /*1090*/  BSSY.RECONVERGENT B1, `(.L_x_13) ;  /* 0x000000c000017945 */ /* 0x000fe20003800200 */
[----:B------:R-:W-:Y:S01]  /*10a0*/  ISETP.NE.AND P1, PT, R13, 0x1, PT ;  /* 0x000000010d00780c */ /* 0x000fe20003f25270 */
[----:B------:R-:W-:Y:S01]  /*10b0*/  IMAD.MOV.U32 R15, RZ, RZ, R8 ;  /* 0x000000ffff0f7224 */ /* 0x000fe200078e0008 */
[----:B--2---:R-:W-:Y:S01]  /*10c0*/  ISETP.NE.AND P0, PT, R6, RZ, PT ;  /* 0x000000ff0600720c */ /* 0x004fe20003f05270 */
[----:B------:R-:W-:-:S12]  /*10d0*/  IMAD.WIDE.U32 R6, R9, 0x4, R28 ;  /* 0x0000000409067825 */ /* 0x000fd800078e001c */
[----:B------:R-:W-:Y:S05]  /*10e0*/  @P0 BRA `(.L_x_14) ;  /* 0x0000000000180947 */ /* 0x000fea0003800000 */
[----:B------:R-:W-:Y:S02]  /*10f0*/  R2UR UR4, R10 ;  /* 0x000000000a0472ca */ /* 0x000fe400000e0000 */
[----:B------:R-:W-:-:S13]  /*1100*/  R2UR UR5, R11 ;  /* 0x000000000b0572ca */ /* 0x000fda00000e0000 */
[----:B------:R-:W2:Y:S02]  /*1110*/  LD.E R8, desc[UR4][R6.64] ;  /* 0x0000000406087980 */ /* 0x000ea4000c101900 */
[CC--:B--2---:R-:W-:Y:S02]  /*1120*/  ISETP.GT.AND P0, PT, R8.reuse, R15.reuse, PT ;  /* 0x0000000f0800720c */ /* 0x0c4fe40003f04270 */
[----:B------:R-:W-:Y:S02]  /*1130*/  VIMNMX R15, PT, PT, R8, R15, PT ;  /* 0x0000000f080f7248 */ /* 0x000fe40003fe0100 */
[----:B------:R-:W-:-:S09]  /*1140*/  SEL R3, R3, R9, P0 ;  /* 0x0000000903037207 */ /* 0x000fd20000000000 */
.L_x_14:
[----:B------:R-:W-:Y:S05]  /*1150*/  BSYNC.RECONVERGENT B1 ;  /* 0x0000000000017941 */ /* 0x000fea0003800200 */
.L_x_13:
[----:B------:R-:W-:Y:S05]  /*1160*/  @!P1 BRA `(.L_x_12) ;  /* 0x0000000000609947 */ /* 0x000fea0003800000 */
[----:B------:R-:W-:Y:S02]  /*1170*/  R2UR UR4, R10 ;  /* 0x000000000a0472ca */ /* 0x000fe400000e0000 */
[----:B------:R-:W-:-:S13]  /*1180*/  R2UR UR5, R11 ;  /* 0x000000000b0572ca */ /* 0x000fda00000e0000 */
[----:B------:R-:W2:Y:S01]  /*1190*/  LD.E.U8 R8, desc[UR4][R4.64+0x1] ;  /* 0x0000010404087980 */ /* 0x000ea2000c101100 */
[----:B------:R-:W-:Y:S01]  /*11a0*/  BSSY.RECONVERGENT B1, `(.L_x_15) ;  /* 0x000000a000017945 */ /* 0x000fe20003800200 */
[----:B------:R-:W-:Y:S02]  /*11b0*/  ISETP.NE.AND P1, PT, R13, 0x2, PT ;  /* 0x000000020d00780c */ /* 0x000fe40003f25270 */
[----:B--2---:R-:W-:-:S13]  /*11c0*/  ISETP.NE.AND P0, PT, R8, RZ, PT ;  /* 0x000000ff0800720c */ /* 0x004fda0003f05270 */
[----:B------:R-:W-:Y:S05]  /*11d0*/  @P0 BRA `(.L_x_16) ;  /* 0x0000000000180947 */ /* 0x000fea0003800000 */
[----:B------:R-:W-:Y:S02]  /*11e0*/  R2UR UR4, R10 ;  /* 0x000000000a0472ca */ /* 0x000fe400000e0000 */
[----:B------:R-:W-:-:S13]  /*11f0*/  R2UR UR5, R11 ;  /* 0x000000000b0572ca */ /* 0x000fda00000e0000 */
[----:B------:R-:W2:Y:S02]  /*1200*/  LD.E R8, desc[UR4][R6.64+0x4] ;  /* 0x0000040406087980 */ /* 0x000ea4000c101900 */
[CC--:B--2---:R-:W-:Y:S02]  /*1210*/  ISETP.GT.AND P0, PT, R8.reuse, R15.reuse, PT ;  /* 0x0000000f0800720c */ /* 0x0c4fe40003f04270 */
[----:B------:R-:W-:-:S11]  /*1220*/  VIMNMX R15, PT, PT, R8, R15, PT ;  /* 0x0000000f080f7248 */ /* 0x000fd60003fe0100 */
[----:B------:R-:W-:-:S07]  /*1230*/  @!P0 VIADD R3, R9, 0x1 ;  /* 0x0000000109038836 */ /* 0x000fce0000000000 */
.L_x_16:
[----:B------:R-:W-:Y:S05]  /*1240*/  BSYNC.RECONVERGENT B1 ;  /* 0x0000000000017941 */ /* 0x000fea0003800200 */
.L_x_15:
[----:B------:R-:W-:Y:S05]  /*1250*/  @!P1 BRA `(.L_x_12) ;  /* 0x0000000000249947 */ /* 0x000fea0003800000 */
[----:B------:R-:W-:Y:S02]  /*1260*/  R2UR UR4, R10 ;  /* 0x000000000a0472ca */ /* 0x000fe400000e0000 */
[----:B------:R-:W-:-:S13]  /*1270*/  R2UR UR5, R11 ;  /* 0x000000000b0572ca */ /* 0x000fda00000e0000 */
[----:B------:R-:W2:Y:S02]  /*1280*/  LD.E.U8 R4, desc[UR4][R4.64+0x2] ;  /* 0x0000020404047980 */ /* 0x000ea4000c101100 */
[----:B--2---:R-:W-:-:S13]  /*1290*/  ISETP.NE.AND P0, PT, R4, RZ, PT ;  /* 0x000000ff0400720c */ /* 0x004fda0003f05270 */
[----:B------:R-:W-:Y:S02]  /*12a0*/  @!P0 R2UR UR4, R10 ;  /* 0x000000000a0482ca */ /* 0x000fe400000e0000 */
[----:B------:R-:W-:-:S13]  /*12b0*/  @!P0 R2UR UR5, R11 ;  /* 0x000000000b0582ca */ /* 0x000fda00000e0000 */
[----:B------:R-:W2:Y:S02]  /*12c0*/  @!P0 LD.E R6, desc[UR4][R6.64+0x8] ;  /* 0x0000080406068980 */ /* 0x000ea4000c101900 */
[----:B--2---:R-:W-:-:S13]  /*12d0*/  ISETP.GT.OR P1, PT, R6, R15, P0 ;  /* 0x0000000f0600720c */ /* 0x004fda0000724670 */
[----:B------:R-:W-:-:S07]  /*12e0*/  @!P1 VIADD R3, R9, 0x2 ;  /* 0x0000000209039836 */ /* 0x000fce0000000000 */
.L_x_12:
[----:B------:R-:W-:Y:S01]  /*12f0*/  R2UR UR4, R10 ;  /* 0x000000000a0472ca */ /* 0x000fe200000e0000 */
[----:B------:R-:W-:Y:S01]  /*1300*/  IMAD.WIDE R6, R3, 0x4, R28 ;  /* 0x0000000403067825 */ /* 0x000fe200078e021c */
[----:B------:R-:W-:-:S13]  /*1310*/  R2UR UR5, R11 ;  /* 0x000000000b0572ca */ /* 0x000fda00000e0000 */
[----:B------:R-:W2:Y:S02]  /*1320*/  LD.E R4, desc[UR4][R6.64] ;  /* 0x0000000406047980 */ /* 0x000ea4000c101900 */
[----:B--2---:R-:W-:-:S13]  /*1330*/  ISETP.NE.AND P0, PT, R4, 0x7fffffff, PT ;  /* 0x7fffffff0400780c */ /* 0x004fda0003f05270 */
[----:B------:R-:W-:Y:S05]  /*1340*/  @!P0 BRA `(.L_x_17) ;  /* 0x0000000000e88947 */ /* 0x000fea0003800000 */
[----:B------:R-:W0:Y:S01]  /*1350*/  LDC.64 R4, c[0x3][0x8] ;  /* 0x00c00200ff047b82 */ /* 0x000e220000000a00 */
[C---:B------:R-:W-:Y:S01]  /*1360*/  R2UR UR4, R10.reuse ;  /* 0x000000000a0472ca */ /* 0x040fe200000e0000 */
[----:B------:R-:W-:Y:S01]  /*1370*/  IMAD.MOV.U32 R14, RZ, RZ, 0x1 ;  /* 0x00000001ff0e7424 */ /* 0x000fe200078e00ff */
[C---:B------:R-:W-:Y:S02]  /*1380*/  R2UR UR5, R11.reuse ;  /* 0x000000000b0572ca */ /* 0x040fe400000e0000 */
[C---:B------:R-:W-:Y:S02]  /*1390*/  R2UR UR6, R10.reuse ;  /* 0x000000000a0672ca */ /* 0x040fe400000e0000 */
[C---:B------:R-:W-:Y:S02]  /*13a0*/  R2UR UR7, R11.reuse ;  /* 0x000000000b0772ca */ /* 0x040fe400000e0000 */
[----:B------:R-:W-:Y:S02]  /*13b0*/  R2UR UR8, R10 ;  /* 0x000000000a0872ca */ /* 0x000fe400000e0000 */
[----:B------:R-:W-:-:S02]  /*13c0*/  R2UR UR9, R11 ;  /* 0x000000000b0972ca */ /* 0x000fc400000e0000 */
[----:B------:R-:W-:-:S04]  /*13d0*/  IADD3 R8, P0, PT, R3, R16, RZ ;  /* 0x0000001003087210 */ /* 0x000fc80007f1e0ff */
[----:B------:R-:W-:-:S05]  /*13e0*/  LEA.HI.X.SX32 R9, R3, R2, 0x1, P0 ;  /* 0x0000000203097211 */ /* 0x000fca00000f0eff */
[----:B------:R1:W-:Y:S01]  /*13f0*/  ST.E.U8 desc[UR4][R8.64], R14 ;  /* 0x0000000e08007985 */ /* 0x0003e2000c101104 */
[----:B0-----:R-:W-:-:S05]  /*1400*/  IMAD.WIDE R4, R3, 0x4, R4 ;  /* 0x0000000403047825 */ /* 0x001fca00078e0204 */
[----:B------:R-:W2:Y:S04]  /*1410*/  LDG.E R12, desc[UR6][R4.64] ;  /* 0x00000006040c7981 */ /* 0x000ea8000c1e1900 */
[----:B------:R-:W2:Y:S01]  /*1420*/  LDG.E R15, desc[UR8][R4.64+0x4] ;  /* 0x00000408040f7981 */ /* 0x000ea2000c1e1900 */
[----:B------:R-:W-:Y:S01]  /*1430*/  BSSY.RECONVERGENT B1, `(.L_x_18) ;  /* 0x0000027000017945 */ /* 0x000fe20003800200 */
[----:B--2---:R-:W-:-:S13]  /*1440*/  ISETP.GE.AND P0, PT, R12, R15, PT ;  /* 0x0000000f0c00720c */ /* 0x004fda0003f06270 */
[----:B-1----:R-:W-:Y:S05]  /*1450*/  @P0 BRA `(.L_x_19) ;  /* 0x0000000000900947 */ /* 0x002fea0003800000 */
[----:B------:R-:W-:-:S07]  /*1460*/  IMAD.MOV.U32 R25, RZ, RZ, R15 ;  /* 0x000000ffff197224 */ /* 0x000fce00078e000f */
.L_x_22:
[----:B0-----:R-:W0:Y:S01]  /*1470*/  LDC.64 R14, c[0x3][0x10] ;  /* 0x00c00400ff0e7b82 */ /* 0x001e220000000a00 */
[----:B------:R-:W-:Y:S02]  /*1480*/  R2UR UR4, R10 ;  /* 0x000000000a0472ca */ /* 0x000fe400000e0000 */
[----:B------:R-:W-:-:S05]  /*1490*/  R2UR UR5, R11 ;  /* 0x000000000b0572ca */ /* 0x000fca00000e0000 */
[----:B------:R-:W1:Y:S01]  /*14a0*/  LDC.64 R20, c[0x0][0x380] ;  /* 0x0000e000ff147b82 */ /* 0x000e620000000a00 */
[----:B0-----:R-:W-:-:S07]  /*14b0*/  IMAD.WIDE R14, R12, 0x4, R14 ;  /* 0x000000040c0e7825 */ /* 0x001fce00078e020e */
[----:B------:R-:W2:Y:S01]  /*14c0*/  LDG.E R31, desc[UR4][R14.64] ;  /* 0x000000040e1f7981 */ /* 0x000ea2000c1e1900 */
[----:B------:R-:W-:Y:S02]  /*14d0*/  R2UR UR6, R10 ;  /* 0x000000000a0672ca */ /* 0x000fe400000e0000 */
[C---:B------:R-:W-:Y:S01]  /*14e0*/  R2UR UR7, R11.reuse ;  /* 0x000000000b0772ca */ /* 0x040fe200000e0000 */
[----:B-1----:R-:W-:Y:S01]  /*14f0*/  IMAD.WIDE R20, R12, 0x4, R20 ;  /* 0x000000040c147825 */ /* 0x002fe200078e0214 */
[----:B------:R-:W-:Y:S02]  /*1500*/  R2UR UR8, R10 ;  /* 0x000000000a0872ca */ /* 0x000fe400000e0000 */
[----:B------:R-:W-:-:S09]  /*1510*/  R2UR UR9, R11 ;  /* 0x000000000b0972ca */ /* 0x000fd200000e0000 */
[----:B------:R-:W3:Y:S04]  /*1520*/  LDG.E R20, desc[UR6][R20.64] ;  /* 0x0000000614147981 */ /* 0x000ee8000c1e1900 */
[----:B------:R-:W3:Y:S01]  /*1530*/  LD.E R27, desc[UR8][R6.64] ;  /* 0x00000008061b7980 */ /* 0x000ee2000c101900 */
[----:B--2---:R-:W-:-:S05]  /*1540*/  IMAD.WIDE R8, R31, 0x4, R28 ;  /* 0x000000041f087825 */ /* 0x004fca00078e021c */
[----:B------:R-:W2:Y:S01]  /*1550*/  LD.E R22, desc[UR4][R8.64] ;  /* 0x0000000408167980 */ /* 0x000ea2000c101900 */
[----:B---3--:R-:W-:Y:S01]  /*1560*/  IMAD.IADD R27, R20, 0x1, R27 ;  /* 0x00000001141b7824 */ /* 0x008fe200078e021b */
[----:B------:R-:W-:Y:S01]  /*1570*/  BSSY.RECONVERGENT B2, `(.L_x_20) ;  /* 0x0000010000027945 */ /* 0x000fe20003800200 */
[----:B------:R-:W-:-:S03]  /*1580*/  VIADD R12, R12, 0x1 ;  /* 0x000000010c0c7836 */ /* 0x000fc60000000000 */
[----:B--2---:R-:W-:-:S13]  /*1590*/  ISETP.GT.AND P0, PT, R22, R27, PT ;  /* 0x0000001b1600720c */ /* 0x004fda0003f04270 */
[----:B------:R-:W-:Y:S05]  /*15a0*/  @!P0 BRA `(.L_x_21) ;  /* 0x0000000000308947 */ /* 0x000fea0003800000 */
[C---:B------:R-:W-:Y:S01]  /*15b0*/  R2UR UR4, R10.reuse ;  /* 0x000000000a0472ca */ /* 0x040fe200000e0000 */
[----:B------:R-:W-:Y:S01]  /*15c0*/  IMAD.MOV.U32 R14, RZ, RZ, R18 ;  /* 0x000000ffff0e7224 */ /* 0x000fe200078e0012 */
[C---:B------:R-:W-:Y:S01]  /*15d0*/  R2UR UR5, R11.reuse ;  /* 0x000000000b0572ca */ /* 0x040fe200000e0000 */
[----:B------:R-:W-:Y:S01]  /*15e0*/  IMAD.MOV.U32 R15, RZ, RZ, R19 ;  /* 0x000000ffff0f7224 */ /* 0x000fe200078e0013 */
[C---:B------:R-:W-:Y:S02]  /*15f0*/  R2UR UR6, R10.reuse ;  /* 0x000000000a0672ca */ /* 0x040fe400000e0000 */
[----:B------:R-:W-:Y:S01]  /*1600*/  R2UR UR7, R11 ;  /* 0x000000000b0772ca */ /* 0x000fe200000e0000 */
[----:B------:R-:W-:Y:S01]  /*1610*/  IMAD.WIDE R14, R31, 0x4, R14 ;  /* 0x000000041f0e7825 */ /* 0x000fe200078e020e */
[----:B------:R-:W-:Y:S02]  /*1620*/  R2UR UR8, R10 ;  /* 0x000000000a0872ca */ /* 0x000fe400000e0000 */
[----:B------:R-:W-:-:S05]  /*1630*/  R2UR UR9, R11 ;  /* 0x000000000b0972ca */ /* 0x000fca00000e0000 */
[----:B------:R0:W-:Y:S04]  /*1640*/  ST.E desc[UR4][R8.64], R27 ;  /* 0x0000001b08007985 */ /* 0x0001e8000c101904 */
[----:B------:R0:W-:Y:S04]  /*1650*/  ST.E desc[UR6][R14.64], R3 ;  /* 0x000000030e007985 */ /* 0x0001e8000c101906 */
[----:B------:R0:W5:Y:S02]  /*1660*/  LDG.E R25, desc[UR8][R4.64+0x4] ;  /* 0x0000040804197981 */ /* 0x000164000c1e1900 */
.L_x_21:
[----:B------:R-:W-:Y:S05]  /*1670*/  BSYNC.RECONVERGENT B2 ;  /* 0x0000000000027941 */ /* 0x000fea0003800200 */
.L_x_20:
[----:B-----5:R-:W-:-:S13]  /*1680*/  ISETP.GE.AND P0, PT, R12, R25, PT ;  /* 0x000000190c00720c */ /* 0x020fda0003f06270 */
[----:B------:R-:W-:Y:S05]  /*1690*/  @!P0 BRA `(.L_x_22) ;  /* 0xfffffffc00748947 */ /* 0x000fea000383ffff */
.L_x_19:
[----:B------:R-:W-:Y:S05]  /*16a0*/  BSYNC.RECONVERGENT B1 ;  /* 0x0000000000017941 */ /* 0x000fea0003800200 */
.L_x_18:
[----:B------:R-:W1:Y:S01]  /*16b0*/  LDCU UR4, c[0x3][URZ] ;  /* 0x00c00000ff0477ac */ /* 0x000e620008000800 */
[----:B------:R-:W-:-:S05]  /*16c0*/  VIADD R0, R0, 0x1 ;  /* 0x0000000100007836 */ /* 0x000fca0000000000 */
[----:B-1----:R-:W-:-:S13]  /*16d0*/  ISETP.NE.AND P0, PT, R0, UR4, PT ;  /* 0x0000000400007c0c */ /* 0x002fda000bf05270 */
[----:B------:R-:W-:Y:S05]  /*16e0*/  @P0 BRA `(.L_x_23) ;  /* 0xfffffff400480947 */ /* 0x000fea000383ffff */
.L_x_17:
[----:B------:R-:W-:Y:S05]  /*16f0*/  BSYNC.RECONVERGENT B0 ;  /* 0x0000000000007941 */ /* 0x000fea0003800200 */
.L_x_8:
[----:B------:R-:W-:Y:S05]  /*1700*/  BRA `(.L_x_24) ;  /* 0x0000000000287947 */ /* 0x000fea0003800000 */
.L_x_3:
[C---:B------:R-:W-:Y:S01]  /*1710*/  R2UR UR4, R10.reuse ;  /* 0x000000000a0472ca */ /* 0x040fe200000e0000 */
[----:B------:R-:W-:Y:S01]  /*1720*/  IMAD.MOV.U32 R4, RZ, RZ, R18 ;  /* 0x000000ffff047224 */ /* 0x000fe200078e0012 */
[----:B------:R-:W-:Y:S01]  /*1730*/  R2UR UR5, R11 ;  /* 0x000000000b0572ca */ /* 0x000fe200000e0000 */
[----:B------:R-:W-:Y:S01]  /*1740*/  IMAD.MOV.U32 R5, RZ, RZ, R19 ;  /* 0x000000ffff057224 */ /* 0x000fe200078e0013 */
[----:B------:R-:W-:Y:S01]  /*1750*/  R2UR UR6, R10 ;  /* 0x000000000a0672ca */ /* 0x000fe200000e0000 */
[----:B------:R-:W-:Y:S01]  /*1760*/  IMAD.WIDE R6, R17, 0x4, R28 ;  /* 0x0000000411067825 */ /* 0x000fe200078e021c */
[----:B------:R-:W-:-:S03]  /*1770*/  R2UR UR7, R11 ;  /* 0x000000000b0772ca */ /* 0x000fc600000e0000 */
[----:B------:R-:W-:-:S06]  /*1780*/  IMAD.WIDE R4, R17, 0x4, R4 ;  /* 0x0000000411047825 */ /* 0x000fcc00078e0204 */
[----:B------:R1:W-:Y:S04]  /*1790*/  ST.E desc[UR4][R6.64], RZ ;  /* 0x000000ff06007985 */ /* 0x0003e8000c101904 */
[----:B------:R1:W-:Y:S02]  /*17a0*/  ST.E desc[UR6][R4.64], R17 ;  /* 0x0000001104007985 */ /* 0x0003e4000c101906 */
.L_x_24:
[----:B------:R-:W2:Y:S02]  /*17b0*/  LDC R0, c[0x3][RZ] ;  /* 0x00c00000ff007b82 */ /* 0x000ea40000000800 */
[----:B--2---:R-:W-:-:S13]  /*17c0*/  ISETP.GE.AND P0, PT, R0, 0x1, PT ;  /* 0x000000010000780c */ /* 0x004fda0003f06270 */
[----:B------:R-:W-:Y:S05]  /*17d0*/  @!P0 BRA `(.L_x_25) ;  /* 0x0000000400188947 */ /* 0x000fea0003800000 */
[----:B------:R-:W2:Y:S01]  /*17e0*/  LDCU.64 UR4, c[0x0][0x388] ;  /* 0x00007100ff0477ac */ /* 0x000ea20008000a00 */
[C---:B------:R-:W-:Y:S02]  /*17f0*/  ISETP.GE.U32.AND P1, PT, R0.reuse, 0x4, PT ;  /* 0x000000040000780c */ /* 0x040fe40003f26070 */
[----:B------:R-:W-:Y:S02]  /*1800*/  LOP3.LUT R22, R0, 0x3, RZ, 0xc0, !PT ;  /* 0x0000000300167812 */ /* 0x000fe400078ec0ff */
[----:B--2---:R-:W-:-:S04]  /*1810*/  LEA R24, P0, R26, UR4, 0x2 ;  /* 0x000000041a187c11 */ /* 0x004fc8000f8010ff */
[----:B------:R-:W-:Y:S01]  /*1820*/  LEA.HI.X R23, R26, UR5, R23, 0x2, P0 ;  /* 0x000000051a177c11 */ /* 0x000fe200080f1417 */
[----:B------:R-:W-:-:S04]  /*1830*/  IMAD.MOV.U32 R26, RZ, RZ, RZ ;  /* 0x000000ffff1a7224 */ /* 0x000fc800078e00ff */
[----:B------:R-:W-:Y:S05]  /*1840*/  @!P1 BRA `(.L_x_26) ;  /* 0x0000000000ac9947 */ /* 0x000fea0003800000 */
[----:B------:R-:W-:Y:S01]  /*1850*/  BSSY.RECONVERGENT B6, `(.L_x_26) ;  /* 0x000002a000067945 */ /* 0x000fe20003800200 */
[----:B------:R-:W-:Y:S01]  /*1860*/  LOP3.LUT R26, R0, 0x7ffffffc, RZ, 0xc0, !PT ;  /* 0x7ffffffc001a7812 */ /* 0x000fe200078ec0ff */
[----:B------:R-:W-:-:S07]  /*1870*/  IMAD.MOV.U32 R25, RZ, RZ, RZ ;  /* 0x000000ffff197224 */ /* 0x000fce00078e00ff */
.L_x_27:
[----:B01----:R-:W-:Y:S01]  /*1880*/  IMAD.MOV.U32 R4, RZ, RZ, R17 ;  /* 0x000000ffff047224 */ /* 0x003fe200078e0011 */
[----:B------:R-:W-:Y:S01]  /*1890*/  MOV R20, 0x1910 ;  /* 0x0000191000147802 */ /* 0x000fe20000000f00 */
[----:B------:R-:W-:Y:S02]  /*18a0*/  IMAD.MOV.U32 R5, RZ, RZ, R25 ;  /* 0x000000ffff057224 */ /* 0x000fe400078e0019 */
[----:B------:R-:W-:Y:S02]  /*18b0*/  IMAD.MOV.U32 R6, RZ, RZ, R24 ;  /* 0x000000ffff067224 */ /* 0x000fe400078e0018 */
[----:B------:R-:W-:Y:S02]  /*18c0*/  IMAD.MOV.U32 R7, RZ, RZ, R23 ;  /* 0x000000ffff077224 */ /* 0x000fe400078e0017 */
[----:B------:R-:W-:Y:S02]  /*18d0*/  IMAD.MOV.U32 R8, RZ, RZ, R18 ;  /* 0x000000ffff087224 */ /* 0x000fe400078e0012 */
[----:B------:R-:W-:-:S02]  /*18e0*/  IMAD.MOV.U32 R9, RZ, RZ, R19 ;  /* 0x000000ffff097224 */ /* 0x000fc400078e0013 */
[----:B------:R-:W-:-:S07]  /*18f0*/  IMAD.MOV.U32 R21, RZ, RZ, 0x0 ;  /* 0x00000000ff157424 */ /* 0x000fce00078e00ff */
[----:B------:R-:W-:Y:S05]  /*1900*/  CALL.REL.NOINC `($_Z15dijkstra_kernelPiS_$_Z25CalculateOriginalDistanceiiPiS_) ;  /* 0x0000000400107944 */ /* 0x000fea0003c00000 */
[----:B------:R-:W-:Y:S01]  /*1910*/  VIADD R5, R25, 0x1 ;  /* 0x0000000119057836 */ /* 0x000fe20000000000 */
        /* <DEDUP_REMOVED lines=26> */
[----:B------:R-:W-:-:S05]  /*1ac0*/  VIADD R25, R25, 0x4 ;  /* 0x0000000419197836 */ /* 0x000fca0000000000 */
[----:B------:R-:W-:-:S13]  /*1ad0*/  ISETP.NE.AND P0, PT, R25, R26, PT ;  /* 0x0000001a1900720c */ /* 0x000fda0003f05270 */
[----:B------:R-:W-:Y:S05]  /*1ae0*/  @P0 BRA `(.L_x_27) ;  /* 0xfffffffc00640947 */ /* 0x000fea000383ffff */
[----:B------:R-:W-:Y:S05]  /*1af0*/  BSYNC.RECONVERGENT B6 ;  /* 0x0000000000067941 */ /* 0x000fea0003800200 */
.L_x_26:
[----:B------:R-:W-:Y:S01]  /*1b00*/  ISETP.NE.AND P0, PT, R22, RZ, PT ;  /* 0x000000ff1600720c */ /* 0x000fe20003f05270 */
[----:B------:R-:W-:-:S12]  /*1b10*/  BSSY.RECONVERGENT B6, `(.L_x_25) ;  /* 0x0000012000067945 */ /* 0x000fd80003800200 */
[----:B------:R-:W-:Y:S05]  /*1b20*/  @!P0 BRA `(.L_x_28) ;  /* 0x0000000000408947 */ /* 0x000fea0003800000 */
[----:B------:R-:W-:-:S07]  /*1b30*/  IMAD.MOV R22, RZ, RZ, -R22 ;  /* 0x000000ffff167224 */ /* 0x000fce00078e0a16 */
.L_x_29:
[----:B------:R-:W-:Y:S01]  /*1b40*/  VIADD R22, R22, 0x1 ;  /* 0x0000000116167836 */ /* 0x000fe20000000000 */
[----:B------:R-:W-:Y:S01]  /*1b50*/  MOV R20, 0x1c00 ;  /* 0x00001c0000147802 */ /* 0x000fe20000000f00 */
[----:B01----:R-:W-:Y:S02]  /*1b60*/  IMAD.MOV.U32 R4, RZ, RZ, R17 ;  /* 0x000000ffff047224 */ /* 0x003fe400078e0011 */
[----:B------:R-:W-:Y:S01]  /*1b70*/  IMAD.MOV.U32 R5, RZ, RZ, R26 ;  /* 0x000000ffff057224 */ /* 0x000fe200078e001a */
[----:B------:R-:W-:Y:S01]  /*1b80*/  ISETP.NE.AND P0, PT, R22, RZ, PT ;  /* 0x000000ff1600720c */ /* 0x000fe20003f05270 */
[----:B------:R-:W-:Y:S02]  /*1b90*/  IMAD.MOV.U32 R6, RZ, RZ, R24 ;  /* 0x000000ffff067224 */ /* 0x000fe400078e0018 */
[----:B------:R-:W-:Y:S01]  /*1ba0*/  IMAD.MOV.U32 R7, RZ, RZ, R23 ;  /* 0x000000ffff077224 */ /* 0x000fe200078e0017 */
[----:B------:R-:W-:Y:S01]  /*1bb0*/  P2R R0, PR, RZ, 0x1 ;  /* 0x00000001ff007803 */ /* 0x000fe20000000000 */
[----:B------:R-:W-:-:S02]  /*1bc0*/  IMAD.MOV.U32 R8, RZ, RZ, R18 ;  /* 0x000000ffff087224 */ /* 0x000fc400078e0012 */
[----:B------:R-:W-:Y:S02]  /*1bd0*/  IMAD.MOV.U32 R9, RZ, RZ, R19 ;  /* 0x000000ffff097224 */ /* 0x000fe400078e0013 */
[----:B------:R-:W-:-:S07]  /*1be0*/  IMAD.MOV.U32 R21, RZ, RZ, 0x0 ;  /* 0x00000000ff157424 */ /* 0x000fce00078e00ff */
[----:B------:R-:W-:Y:S05]  /*1bf0*/  CALL.REL.NOINC `($_Z15dijkstra_kernelPiS_$_Z25CalculateOriginalDistanceiiPiS_) ;  /* 0x0000000000547944 */ /* 0x000fea0003c00000 */
[----:B------:R-:W-:Y:S01]  /*1c00*/  ISETP.NE.AND P6, PT, R22, RZ, PT ;  /* 0x000000ff1600720c */ /* 0x000fe20003fc5270 */
[----:B------:R-:W-:-:S12]  /*1c10*/  VIADD R26, R26, 0x1 ;  /* 0x000000011a1a7836 */ /* 0x000fd80000000000 */
[----:B------:R-:W-:Y:S05]  /*1c20*/  @P6 BRA `(.L_x_29) ;  /* 0xfffffffc00c46947 */ /* 0x000fea000383ffff */
.L_x_28:
[----:B------:R-:W-:Y:S05]  /*1c30*/  BSYNC.RECONVERGENT B6 ;  /* 0x0000000000067941 */ /* 0x000fea0003800200 */
.L_x_25:
[----:B-1----:R-:W-:Y:S01]  /*1c40*/  MOV R17, 0x8 ;  /* 0x0000000800117802 */ /* 0x002fe20000000f00 */
[----:B0-----:R-:W-:Y:S02]  /*1c50*/  IMAD.MOV.U32 R4, RZ, RZ, R28 ;  /* 0x000000ffff047224 */ /* 0x001fe400078e001c */
[----:B------:R-:W-:Y:S01]  /*1c60*/  IMAD.MOV.U32 R5, RZ, RZ, R29 ;  /* 0x000000ffff057224 */ /* 0x000fe200078e001d */
[----:B------:R0:W1:Y:S06]  /*1c70*/  LDC.64 R6, c[0x4][R17] ;  /* 0x0100000011067b82 */ /* 0x00006c0000000a00 */
[----:B------:R-:W-:-:S07]  /*1c80*/  LEPC R20, `(.L_x_30) ;  /* 0x000000001014794e */ /* 0x000fce0000000000 */
[----:B01----:R-:W-:Y:S05]  /*1c90*/  CALL.ABS.NOINC R6 ;  /* 0x0000000006007343 */ /* 0x003fea0003c00000 */
.L_x_30:
[----:B------:R0:W1:Y:S01]  /*1ca0*/  LDC.64 R6, c[0x4][R17] ;  /* 0x0100000011067b82 */ /* 0x0000620000000a00 */
[----:B------:R-:W-:Y:S02]  /*1cb0*/  IMAD.MOV.U32 R4, RZ, RZ, R16 ;  /* 0x000000ffff047224 */ /* 0x000fe400078e0010 */
[----:B------:R-:W-:-:S07]  /*1cc0*/  IMAD.MOV.U32 R5, RZ, RZ, R2 ;  /* 0x000000ffff057224 */ /* 0x000fce00078e0002 */
[----:B------:R-:W-:-:S07]  /*1cd0*/  LEPC R20, `(.L_x_31) ;  /* 0x000000001014794e */ /* 0x000fce0000000000 */
[----:B01----:R-:W-:Y:S05]  /*1ce0*/  CALL.ABS.NOINC R6 ;  /* 0x0000000006007343 */ /* 0x003fea0003c00000 */
.L_x_31:
[----:B------:R0:W1:Y:S01]  /*1cf0*/  LDC.64 R2, c[0x4][R17] ;  /* 0x0100000011027b82 */ /* 0x0000620000000a00 */
[----:B------:R-:W-:Y:S02]  /*1d00*/  IMAD.MOV.U32 R4, RZ, RZ, R18 ;  /* 0x000000ffff047224 */ /* 0x000fe400078e0012 */
[----:B------:R-:W-:-:S07]  /*1d10*/  IMAD.MOV.U32 R5, RZ, RZ, R19 ;  /* 0x000000ffff057224 */ /* 0x000fce00078e0013 */
[----:B------:R-:W-:-:S07]  /*1d20*/  LEPC R20, `(.L_x_32) ;  /* 0x000000001014794e */ /* 0x000fce0000000000 */
[----:B01----:R-:W-:Y:S05]  /*1d30*/  CALL.ABS.NOINC R2 ;  /* 0x0000000002007343 */ /* 0x003fea0003c00000 */
.L_x_32:
[----:B------:R-:W-:Y:S05]  /*1d40*/  EXIT ;  /* 0x000000000000794d */ /* 0x000fea0003800000 */
        .type           $_Z15dijkstra_kernelPiS_$_Z25CalculateOriginalDistanceiiPiS_,@function
        .size           $_Z15dijkstra_kernelPiS_$_Z25CalculateOriginalDistanceiiPiS_,(.L_x_41 - $_Z15dijkstra_kernelPiS_$_Z25CalculateOriginalDistanceiiPiS_)
$_Z15dijkstra_kernelPiS_$_Z25CalculateOriginalDistanceiiPiS_:
[----:B------:R-:W-:-:S05]  /*1d50*/  VIADD R1, R1, 0xffffffd0 ;  /* 0xffffffd001017836 */ /* 0x000fca0000000000 */
[----:B------:R-:W-:Y:S04]  /*1d60*/  STL [R1+0x2c], R27 ;  /* 0x00002c1b01007387 */ /* 0x000fe80000100800 */
[----:B------:R-:W-:Y:S04]  /*1d70*/  STL [R1+0x28], R26 ;  /* 0x0000281a01007387 */ /* 0x000fe80000100800 */
[----:B------:R-:W-:Y:S04]  /*1d80*/  STL [R1+0x24], R25 ;  /* 0x0000241901007387 */ /* 0x000fe80000100800 */
[----:B------:R-:W-:Y:S04]  /*1d90*/  STL [R1+0x20], R24 ;  /* 0x0000201801007387 */ /* 0x000fe80000100800 */
[----:B------:R-:W-:Y:S04]  /*1da0*/  STL [R1+0x1c], R23 ;  /* 0x00001c1701007387 */ /* 0x000fe80000100800 */
[----:B------:R-:W-:Y:S04]  /*1db0*/  STL [R1+0x18], R22 ;  /* 0x0000181601007387 */ /* 0x000fe80000100800 */
[----:B------:R-:W-:Y:S04]  /*1dc0*/  STL [R1+0x14], R21 ;  /* 0x0000141501007387 */ /* 0x000fe80000100800 */
[----:B------:R-:W-:Y:S04]  /*1dd0*/  STL [R1+0x10], R20 ;  /* 0x0000101401007387 */ /* 0x000fe80000100800 */
[----:B------:R0:W-:Y:S04]  /*1de0*/  STL [R1+0xc], R18 ;  /* 0x00000c1201007387 */ /* 0x0001e80000100800 */
[----:B------:R1:W-:Y:S04]  /*1df0*/  STL [R1+0x8], R17 ;  /* 0x0000081101007387 */ /* 0x0003e80000100800 */
[----:B------:R2:W-:Y:S01]  /*1e00*/  STL [R1+0x4], R16 ;  /* 0x0000041001007387 */ /* 0x0005e20000100800 */
[----:B0-----:R-:W0:Y:S05]  /*1e10*/  BMOV.32.CLEAR R18, B7 ;  /* 0x0000000007127355 */ /* 0x001e2a0000100000 */
[----:B------:R3:W-:Y:S01]  /*1e20*/  STL [R1], R2 ;  /* 0x0000000201007387 */ /* 0x0007e20000100800 */
[----:B-1----:R-:W1:Y:S05]  /*1e30*/  BMOV.32.CLEAR R17, B6 ;  /* 0x0000000006117355 */ /* 0x002e6a0000100000 */
[----:B------:R-:W-:Y:S01]  /*1e40*/  BSSY.RECONVERGENT B7, `(.L_x_33) ;  /* 0x0000045000077945 */ /* 0x000fe20003800200 */
[----:B--2---:R-:W-:Y:S01]  /*1e50*/  IMAD.MOV.U32 R16, RZ, RZ, R5 ;  /* 0x000000ffff107224 */ /* 0x004fe200078e0005 */
[----:B------:R-:W2:Y:S03]  /*1e60*/  LDC.64 R26, c[0x0][0x358] ;  /* 0x0000d600ff1a7b82 */ /* 0x000ea60000000a00 */
[----:B------:R-:W-:Y:S01]  /*1e70*/  IMAD.WIDE R24, R16, 0x4, R6 ;  /* 0x0000000410187825 */ /* 0x000fe200078e0206 */
[----:B--2---:R-:W-:-:S02]  /*1e80*/  R2UR UR4, R26 ;  /* 0x000000001a0472ca */ /* 0x004fc400000e0000 */
[----:B------:R-:W-:-:S13]  /*1e90*/  R2UR UR5, R27 ;  /* 0x000000001b0572ca */ /* 0x000fda00000e0000 */
[----:B------:R-:W2:Y:S01]  /*1ea0*/  LDG.E R0, desc[UR4][R24.64] ;  /* 0x0000000418007981 */ /* 0x000ea2000c1e1900 */
[----:B---3--:R-:W-:-:S06]  /*1eb0*/  IMAD.WIDE R2, R16, 0x4, R8 ;  /* 0x0000000410027825 */ /* 0x008fcc00078e0208 */
[----:B------:R3:W5:Y:S01]  /*1ec0*/  LD.E R2, desc[UR4][R2.64] ;  /* 0x0000000402027980 */ /* 0x000762000c101900 */
[----:B--2---:R-:W-:-:S13]  /*1ed0*/  ISETP.NE.AND P0, PT, R0, -0x1, PT ;  /* 0xffffffff0000780c */ /* 0x004fda0003f05270 */
[----:B01-3--:R-:W-:Y:S05]  /*1ee0*/  @P0 BRA `(.L_x_34) ;  /* 0x0000000000e80947 */ /* 0x00bfea0003800000 */
[----:B------:R-:W-:-:S13]  /*1ef0*/  ISETP.NE.AND P0, PT, R16, R4, PT ;  /* 0x000000041000720c */ /* 0x000fda0003f05270 */
[----:B------:R-:W-:Y:S02]  /*1f00*/  @!P0 R2UR UR4, R26 ;  /* 0x000000001a0482ca */ /* 0x000fe400000e0000 */
[----:B------:R-:W-:-:S13]  /*1f10*/  @!P0 R2UR UR5, R27 ;  /* 0x000000001b0582ca */ /* 0x000fda00000e0000 */
[----:B------:R0:W-:Y:S01]  /*1f20*/  @!P0 STG.E desc[UR4][R24.64], RZ ;  /* 0x000000ff18008986 */ /* 0x0001e2000c101904 */
[----:B------:R-:W-:Y:S05]  /*1f30*/  @!P0 BRA `(.L_x_34) ;  /* 0x0000000000d48947 */ /* 0x000fea0003800000 */
[----:B-----5:R-:W-:-:S13]  /*1f40*/  ISETP.NE.AND P0, PT, R2, -0x1, PT ;  /* 0xffffffff0200780c */ /* 0x020fda0003f05270 */
[----:B------:R-:W-:Y:S01]  /*1f50*/  @!P0 R2UR UR4, R26 ;  /* 0x000000001a0482ca */ /* 0x000fe200000e0000 */
[----:B------:R-:W-:Y:S01]  /*1f60*/  @!P0 IMAD.MOV.U32 R3, RZ, RZ, 0x7fffffff ;  /* 0x7fffffffff038424 */ /* 0x000fe200078e00ff */
[----:B------:R-:W-:-:S13]  /*1f70*/  @!P0 R2UR UR5, R27 ;  /* 0x000000001b0582ca */ /* 0x000fda00000e0000 */
[----:B------:R1:W-:Y:S01]  /*1f80*/  @!P0 STG.E desc[UR4][R24.64], R3 ;  /* 0x0000000318008986 */ /* 0x0003e2000c101904 */
[----:B------:R-:W-:Y:S05]  /*1f90*/  @!P0 BRA `(.L_x_34) ;  /* 0x0000000000bc8947 */ /* 0x000fea0003800000 */
[----:B------:R-:W-:Y:S01]  /*1fa0*/  R2UR UR4, R26 ;  /* 0x000000001a0472ca */ /* 0x000fe200000e0000 */
[----:B------:R-:W-:Y:S01]  /*1fb0*/  IMAD.WIDE R22, R2, 0x4, R6 ;  /* 0x0000000402167825 */ /* 0x000fe200078e0206 */
[----:B------:R-:W-:-:S13]  /*1fc0*/  R2UR UR5, R27 ;  /* 0x000000001b0572ca */ /* 0x000fda00000e0000 */
[----:B------:R-:W2:Y:S01]  /*1fd0*/  LDG.E R0, desc[UR4][R22.64] ;  /* 0x0000000416007981 */ /* 0x000ea2000c1e1900 */
[----:B------:R-:W-:Y:S01]  /*1fe0*/  BSSY.RECONVERGENT B6, `(.L_x_35) ;  /* 0x0000007000067945 */ /* 0x000fe20003800200 */
[----:B--2---:R-:W-:-:S13]  /*1ff0*/  ISETP.NE.AND P0, PT, R0, -0x1, PT ;  /* 0xffffffff0000780c */ /* 0x004fda0003f05270 */
[----:B------:R-:W-:Y:S05]  /*2000*/  @P0 BRA `(.L_x_36) ;  /* 0x0000000000100947 */ /* 0x000fea0003800000 */
[----:B------:R-:W-:Y:S01]  /*2010*/  IMAD.MOV.U32 R5, RZ, RZ, R2 ;  /* 0x000000ffff057224 */ /* 0x000fe200078e0002 */
[----:B------:R-:W-:Y:S01]  /*2020*/  MOV R20, 0x2050 ;  /* 0x0000205000147802 */ /* 0x000fe20000000f00 */
[----:B------:R-:W-:-:S07]  /*2030*/  IMAD.MOV.U32 R21, RZ, RZ, 0x0 ;  /* 0x00000000ff157424 */ /* 0x000fce00078e00ff */
[----:B01----:R-:W-:Y:S05]  /*2040*/  CALL.REL.NOINC `($_Z15dijkstra_kernelPiS_$_Z25CalculateOriginalDistanceiiPiS_) ;  /* 0xfffffffc00407944 */ /* 0x003fea0003c3ffff */
.L_x_36:
[----:B------:R-:W-:Y:S05]  /*2050*/  BSYNC.RECONVERGENT B6 ;  /* 0x0000000000067941 */ /* 0x000fea0003800200 */
.L_x_35:
[----:B------:R-:W2:Y:S01]  /*2060*/  LDC.64 R4, c[0x3][0x8] ;  /* 0x00c00200ff047b82 */ /* 0x000ea20000000a00 */
[C---:B------:R-:W-:Y:S02]  /*2070*/  R2UR UR4, R26.reuse ;  /* 0x000000001a0472ca */ /* 0x040fe400000e0000 */
[C---:B------:R-:W-:Y:S02]  /*2080*/  R2UR UR5, R27.reuse ;  /* 0x000000001b0572ca */ /* 0x040fe400000e0000 */
[----:B------:R-:W-:Y:S02]  /*2090*/  R2UR UR6, R26 ;  /* 0x000000001a0672ca */ /* 0x000fe400000e0000 */
[----:B------:R-:W-:Y:S01]  /*20a0*/  R2UR UR7, R27 ;  /* 0x000000001b0772ca */ /* 0x000fe200000e0000 */
[----:B------:R-:W3:Y:S01]  /*20b0*/  LDC.64 R6, c[0x3][0x18] ;  /* 0x00c00600ff067b82 */ /* 0x000ee20000000a00 */
[----:B--2---:R-:W-:-:S07]  /*20c0*/  IMAD.WIDE R8, R2, 0x4, R4 ;  /* 0x0000000402087825 */ /* 0x004fce00078e0204 */
[----:B------:R-:W2:Y:S01]  /*20d0*/  LDC.64 R4, c[0x3][0x10] ;  /* 0x00c00400ff047b82 */ /* 0x000ea20000000a00 */
[----:B------:R-:W4:Y:S04]  /*20e0*/  LDG.E R11, desc[UR4][R8.64] ;  /* 0x00000004080b7981 */ /* 0x000f28000c1e1900 */
[----:B------:R-:W4:Y:S02]  /*20f0*/  LDG.E R0, desc[UR6][R8.64+0x4] ;  /* 0x0000040608007981 */ /* 0x000f24000c1e1900 */
[----:B----4-:R-:W-:-:S13]  /*2100*/  ISETP.GE.AND P0, PT, R11, R0, PT ;  /* 0x000000000b00720c */ /* 0x010fda0003f06270 */
[----:B--23--:R-:W-:Y:S05]  /*2110*/  @P0 BRA `(.L_x_34) ;  /* 0x00000000005c0947 */ /* 0x00cfea0003800000 */
[----:B------:R-:W-:Y:S01]  /*2120*/  BSSY.RECONVERGENT B0, `(.L_x_34) ;  /* 0x0000016000007945 */ /* 0x000fe20003800200 */
.L_x_39:
[----:B------:R-:W-:Y:S01]  /*2130*/  R2UR UR4, R26 ;  /* 0x000000001a0472ca */ /* 0x000fe200000e0000 */
[----:B-1----:R-:W-:Y:S01]  /*2140*/  IMAD.WIDE R2, R11, 0x4, R4 ;  /* 0x000000040b027825 */ /* 0x002fe200078e0204 */
[----:B------:R-:W-:-:S13]  /*2150*/  R2UR UR5, R27 ;  /* 0x000000001b0572ca */ /* 0x000fda00000e0000 */
[----:B------:R-:W2:Y:S01]  /*2160*/  LDG.E R3, desc[UR4][R2.64] ;  /* 0x0000000402037981 */ /* 0x000ea2000c1e1900 */
[----:B------:R-:W-:Y:S01]  /*2170*/  BSSY.RECONVERGENT B1, `(.L_x_37) ;  /* 0x000000d000017945 */ /* 0x000fe20003800200 */
[----:B--2---:R-:W-:-:S13]  /*2180*/  ISETP.NE.AND P0, PT, R3, R16, PT ;  /* 0x000000100300720c */ /* 0x004fda0003f05270 */
[----:B------:R-:W-:Y:S05]  /*2190*/  @P0 BRA `(.L_x_38) ;  /* 0x0000000000280947 */ /* 0x000fea0003800000 */
[C---:B------:R-:W-:Y:S01]  /*21a0*/  R2UR UR4, R26.reuse ;  /* 0x000000001a0472ca */ /* 0x040fe200000e0000 */
[----:B------:R-:W-:Y:S01]  /*21b0*/  IMAD.WIDE R2, R11, 0x4, R6 ;  /* 0x000000040b027825 */ /* 0x000fe200078e0206 */
[C---:B------:R-:W-:Y:S02]  /*21c0*/  R2UR UR5, R27.reuse ;  /* 0x000000001b0572ca */ /* 0x040fe400000e0000 */
[----:B------:R-:W-:Y:S02]  /*21d0*/  R2UR UR6, R26 ;  /* 0x000000001a0672ca */ /* 0x000fe400000e0000 */
[----:B------:R-:W-:-:S09]  /*21e0*/  R2UR UR7, R27 ;  /* 0x000000001b0772ca */ /* 0x000fd200000e0000 */
[----:B------:R-:W2:Y:S04]  /*21f0*/  LDG.E R2, desc[UR4][R2.64] ;  /* 0x0000000402027981 */ /* 0x000ea8000c1e1900 */
[----:B------:R-:W2:Y:S02]  /*2200*/  LDG.E R13, desc[UR6][R22.64] ;  /* 0x00000006160d7981 */ /* 0x000ea4000c1e1900 */
[----:B--2---:R-:W-:-:S05]  /*2210*/  IMAD.IADD R13, R2, 0x1, R13 ;  /* 0x00000001020d7824 */ /* 0x004fca00078e020d */
[----:B------:R1:W-:Y:S04]  /*2220*/  STG.E desc[UR4][R24.64], R13 ;  /* 0x0000000d18007986 */ /* 0x0003e8000c101904 */
[----:B------:R1:W5:Y:S02]  /*2230*/  LDG.E R0, desc[UR6][R8.64+0x4] ;  /* 0x0000040608007981 */ /* 0x000364000c1e1900 */
.L_x_38:
[----:B------:R-:W-:Y:S05]  /*2240*/  BSYNC.RECONVERGENT B1 ;  /* 0x0000000000017941 */ /* 0x000fea0003800200 */
.L_x_37:
[----:B------:R-:W-:-:S05]  /*2250*/  VIADD R11, R11, 0x1 ;  /* 0x000000010b0b7836 */ /* 0x000fca0000000000 */
[----:B-----5:R-:W-:-:S13]  /*2260*/  ISETP.GE.AND P0, PT, R11, R0, PT ;  /* 0x000000000b00720c */ /* 0x020fda0003f06270 */
[----:B------:R-:W-:Y:S05]  /*2270*/  @!P0 BRA `(.L_x_39) ;  /* 0xfffffffc00ac8947 */ /* 0x000fea000383ffff */
[----:B------:R-:W-:Y:S05]  /*2280*/  BSYNC.RECONVERGENT B0 ;  /* 0x0000000000007941 */ /* 0x000fea0003800200 */
.L_x_34:
[----:B------:R-:W-:Y:S05]  /*2290*/  BSYNC.RECONVERGENT B7 ;  /* 0x0000000000077941 */ /* 0x000fea0003800200 */
.L_x_33:
[----:B------:R-:W2:Y:S01]  /*22a0*/  LDL R20, [R1+0x10] ;  /* 0x0000100001147983 */ /* 0x000ea20000100800 */
[----:B------:R3:W-:Y:S05]  /*22b0*/  BMOV.32 B6, R17 ;  /* 0x0000001106007356 */ /* 0x0007ea0000000000 */
[----:B------:R-:W2:Y:S01]  /*22c0*/  LDL R21, [R1+0x14] ;  /* 0x0000140001157983 */ /* 0x000ea20000100800 */
[----:B------:R4:W-:Y:S05]  /*22d0*/  BMOV.32 B7, R18 ;  /* 0x0000001207007356 */ /* 0x0009ea0000000000 */
[----:B-----5:R-:W2:Y:S04]  /*22e0*/  LDL R2, [R1] ;  /* 0x0000000001027983 */ /* 0x020ea80000100800 */
[----:B------:R-:W2:Y:S04]  /*22f0*/  LDL R16, [R1+0x4] ;  /* 0x0000040001107983 */ /* 0x000ea80000100800 */
[----:B---3--:R-:W2:Y:S04]  /*2300*/  LDL R17, [R1+0x8] ;  /* 0x0000080001117983 */ /* 0x008ea80000100800 */
[----:B----4-:R-:W2:Y:S04]  /*2310*/  LDL R18, [R1+0xc] ;  /* 0x00000c0001127983 */ /* 0x010ea80000100800 */
[----:B------:R-:W2:Y:S04]  /*2320*/  LDL R22, [R1+0x18] ;  /* 0x0000180001167983 */ /* 0x000ea80000100800 */
[----:B------:R-:W2:Y:S04]  /*2330*/  LDL R23, [R1+0x1c] ;  /* 0x00001c0001177983 */ /* 0x000ea80000100800 */
[----:B01----:R-:W2:Y:S04]  /*2340*/  LDL R24, [R1+0x20] ;  /* 0x0000200001187983 */ /* 0x003ea80000100800 */
[----:B------:R-:W2:Y:S04]  /*2350*/  LDL R25, [R1+0x24] ;  /* 0x0000240001197983 */ /* 0x000ea80000100800 */
[----:B------:R-:W2:Y:S04]  /*2360*/  LDL R26, [R1+0x28] ;  /* 0x00002800011a7983 */ /* 0x000ea80000100800 */
[----:B------:R0:W2:Y:S02]  /*2370*/  LDL R27, [R1+0x2c] ;  /* 0x00002c00011b7983 */ /* 0x0000a40000100800 */
[----:B0-----:R-:W-:Y:S01]  /*2380*/  VIADD R1, R1, 0x30 ;  /* 0x0000003001017836 */ /* 0x001fe20000000000 */
[----:B--2---:R-:W-:Y:S06]  /*2390*/  RET.REL.NODEC R20 `(_Z15dijkstra_kernelPiS_) ;  /* 0xffffffdc14187950 */ /* 0x004fec0003c3ffff */
.L_x_40:
[----:B------:R-:W-:-:S00]  /*23a0*/  BRA `(.L_x_40) ;  /* 0xfffffffc00fc7947 */ /* 0x000fc0000383ffff */
[----:B------:R-:W-:-:S00]  /*23b0*/  NOP ;  /* 0x0000000000007918 */ /* 0x000fc00000000000 */
        /* <DEDUP_REMOVED lines=12> */
.L_x_41:


//--------------------- .nv.shared.reserved.0     --------------------------
	.section	.nv.shared.reserved.0,"aw",@nobits
	.weak		__nv_reservedSMEM_offset_0_alias
	.size		__nv_reservedSMEM_offset_0_alias, 0, 64
	.other		__nv_reservedSMEM_offset_0_alias,@"STO_CUDA_RESERVED_SHARED STV_DEFAULT"
__nv_reservedSMEM_offset_0_alias:
	.zero		0
	.zero		64


//--------------------- .nv.constant0._Z15dijkstra_kernelPiS_ --------------------------
	.section	.nv.constant0._Z15dijkstra_kernelPiS_,"a",@progbits
	.sectionflags	@""
	.align	4
.nv.constant0._Z15dijkstra_kernelPiS_:
	.zero		912


//--------------------- SYMBOLS --------------------------

	.type		.nv.reservedSmem.offset0,@object
	.size		.nv.reservedSmem.offset0,0x4
	.type		malloc,@function
	.type		free,@function
